	.target	sm_90a

	.elftype	@"ET_EXEC"


//--------------------- .note.nv.tkinfo           --------------------------
	.section	.note.nv.tkinfo,"",@"SHT_NOTE"
	.sectionflags	@"SHF_NOTE_NV_TKINFO"
	.tkinfo
        /*0018*/ 	.word	0x00000002
        /*0030*/ 	.string	""
        /*0030*/ 	.string	"ptxas"
        /*0030*/ 	.string	"Cuda compilation tools, release 13.0, V13.0.88"
        /*0030*/ 	.string	"Build cuda_13.0.r13.0/compiler.36424714_0"
        /*0030*/ 	.string	"-arch sm_90a -m 64 "



//--------------------- .note.nv.cuinfo           --------------------------
	.section	.note.nv.cuinfo,"",@"SHT_NOTE"
	.sectionflags	@"SHF_NOTE_NV_CUINFO"
        /*0018*/ 	.short	0x0002
        /*001a*/ 	.short	0x005a
        /*001c*/ 	.short	0x0082
	.zero		2


//--------------------- .nv.info                  --------------------------
	.section	.nv.info,"",@"SHT_CUDA_INFO"
	.align	4


	//----- nvinfo : EIATTR_REGCOUNT
	.align		4
        /*0000*/ 	.byte	0x04, 0x2f
        /*0002*/ 	.short	(.L_15 - .L_14)
	.align		4
.L_14:
        /*0004*/ 	.word	index@(_ZN7cutlass13device_kernelINS_4gemm6kernel13GemmUniversalIN4cute5tupleIJiiiiEEENS1_10collective13CollectiveMmaINS1_34MainloopSm90TmaGmmaWarpSpecializedILi8ENS5_IJNS4_1CILi2EEENSA_ILi1EEESC_EEENS1_35KernelTmaWarpSpecializedCooperativeEEENS5_IJNSA_ILi192EEENSA_ILi224EEENSA_ILi64EEEEEEaNS5_IJlSC_lEEEaSK_NS4_8TiledMMAINS4_8MMA_AtomIJNS4_4SM904GMMA26MMA_64x32x32_S32S8S8_SS_TNEEEENS4_6LayoutISD_NS5_IJSC_NSA_ILi0EEESS_EEEEENS5_IJNS4_10UnderscoreESV_SV_EEEEENS4_13SM90_TMA_LOADENS4_14ComposedLayoutINS4_7SwizzleILi2ELi4ELi3EEENS4_18smem_ptr_flag_bitsILi8EEENSR_INS5_IJNSA_ILi8EEESI_EEENS5_IJSI_SC_EEEEEEEvNS4_8identityENS4_23SM90_TMA_LOAD_MULTICASTES18_vS19_EENS_8epilogue10collective6detail29Sm90TmaWarpSpecializedAdapterINS1D_15DefaultEpilogueIaSK_SK_NS1C_6thread17LinearCombinationIaLi1EiiLNS1H_9ScaleType4KindE0ELNS_15FloatRoundStyleE2EaEENS1_15EpilogueDefaultEEEEEvvEEEEvNT_6ParamsE)
        /*0008*/ 	.word	0x000000a8


	//----- nvinfo : EIATTR_FRAME_SIZE
	.align		4
.L_15:
        /*000c*/ 	.byte	0x04, 0x11
        /*000e*/ 	.short	(.L_17 - .L_16)
	.align		4
.L_16:
        /*0010*/ 	.word	index@(_ZN7cutlass13device_kernelINS_4gemm6kernel13GemmUniversalIN4cute5tupleIJiiiiEEENS1_10collective13CollectiveMmaINS1_34MainloopSm90TmaGmmaWarpSpecializedILi8ENS5_IJNS4_1CILi2EEENSA_ILi1EEESC_EEENS1_35KernelTmaWarpSpecializedCooperativeEEENS5_IJNSA_ILi192EEENSA_ILi224EEENSA_ILi64EEEEEEaNS5_IJlSC_lEEEaSK_NS4_8TiledMMAINS4_8MMA_AtomIJNS4_4SM904GMMA26MMA_64x32x32_S32S8S8_SS_TNEEEENS4_6LayoutISD_NS5_IJSC_NSA_ILi0EEESS_EEEEENS5_IJNS4_10UnderscoreESV_SV_EEEEENS4_13SM90_TMA_LOADENS4_14ComposedLayoutINS4_7SwizzleILi2ELi4ELi3EEENS4_18smem_ptr_flag_bitsILi8EEENSR_INS5_IJNSA_ILi8EEESI_EEENS5_IJSI_SC_EEEEEEEvNS4_8identityENS4_23SM90_TMA_LOAD_MULTICASTES18_vS19_EENS_8epilogue10collective6detail29Sm90TmaWarpSpecializedAdapterINS1D_15DefaultEpilogueIaSK_SK_NS1C_6thread17LinearCombinationIaLi1EiiLNS1H_9ScaleType4KindE0ELNS_15FloatRoundStyleE2EaEENS1_15EpilogueDefaultEEEEEvvEEEEvNT_6ParamsE)
        /*0014*/ 	.word	0x00000168


	//----- nvinfo : EIATTR_MIN_STACK_SIZE
	.align		4
.L_17:
        /*0018*/ 	.byte	0x04, 0x12
        /*001a*/ 	.short	(.L_19 - .L_18)
	.align		4
.L_18:
        /*001c*/ 	.word	index@(_ZN7cutlass13device_kernelINS_4gemm6kernel13GemmUniversalIN4cute5tupleIJiiiiEEENS1_10collective13CollectiveMmaINS1_34MainloopSm90TmaGmmaWarpSpecializedILi8ENS5_IJNS4_1CILi2EEENSA_ILi1EEESC_EEENS1_35KernelTmaWarpSpecializedCooperativeEEENS5_IJNSA_ILi192EEENSA_ILi224EEENSA_ILi64EEEEEEaNS5_IJlSC_lEEEaSK_NS4_8TiledMMAINS4_8MMA_AtomIJNS4_4SM904GMMA26MMA_64x32x32_S32S8S8_SS_TNEEEENS4_6LayoutISD_NS5_IJSC_NSA_ILi0EEESS_EEEEENS5_IJNS4_10UnderscoreESV_SV_EEEEENS4_13SM90_TMA_LOADENS4_14ComposedLayoutINS4_7SwizzleILi2ELi4ELi3EEENS4_18smem_ptr_flag_bitsILi8EEENSR_INS5_IJNSA_ILi8EEESI_EEENS5_IJSI_SC_EEEEEEEvNS4_8identityENS4_23SM90_TMA_LOAD_MULTICASTES18_vS19_EENS_8epilogue10collective6detail29Sm90TmaWarpSpecializedAdapterINS1D_15DefaultEpilogueIaSK_SK_NS1C_6thread17LinearCombinationIaLi1EiiLNS1H_9ScaleType4KindE0ELNS_15FloatRoundStyleE2EaEENS1_15EpilogueDefaultEEEEEvvEEEEvNT_6ParamsE)
        /*0020*/ 	.word	0x00000168
.L_19:


//--------------------- .nv.compat                --------------------------
	.section	.nv.compat,"",@"SHT_CUDA_COMPAT_INFO"
	.align	4
        /*0000*/ 	.byte	0x02, 0x09, 0x01, 0x00, 0x02, 0x02, 0x04, 0x00, 0x02, 0x05, 0x05, 0x00, 0x03, 0x07, 0x01, 0x01
        /*0010*/ 	.byte	0x02, 0x03, 0x01, 0x00, 0x02, 0x06, 0x01, 0x00, 0x04, 0x0b, 0x08, 0x00, 0x00, 0x00, 0x00, 0x00
        /*0020*/ 	.byte	0x00, 0x00, 0x00, 0x00


//--------------------- .nv.info._ZN7cutlass13device_kernelINS_4gemm6kernel13GemmUniversalIN4cute5tupleIJiiiiEEENS1_10collective13CollectiveMmaINS1_34MainloopSm90TmaGmmaWarpSpecializedILi8ENS5_IJNS4_1CILi2EEENSA_ILi1EEESC_EEENS1_35KernelTmaWarpSpecializedCooperativeEEENS5_IJNSA_ILi192EEENSA_ILi224EEENSA_ILi64EEEEEEaNS5_IJlSC_lEEEaSK_NS4_8TiledMMAINS4_8MMA_AtomIJNS4_4SM904GMMA26MMA_64x32x32_S32S8S8_SS_TNEEEENS4_6LayoutISD_NS5_IJSC_NSA_ILi0EEESS_EEEEENS5_IJNS4_10UnderscoreESV_SV_EEEEENS4_13SM90_TMA_LOADENS4_14ComposedLayoutINS4_7SwizzleILi2ELi4ELi3EEENS4_18smem_ptr_flag_bitsILi8EEENSR_INS5_IJNSA_ILi8EEESI_EEENS5_IJSI_SC_EEEEEEEvNS4_8identityENS4_23SM90_TMA_LOAD_MULTICASTES18_vS19_EENS_8epilogue10collective6detail29Sm90TmaWarpSpecializedAdapterINS1D_15DefaultEpilogueIaSK_SK_NS1C_6thread17LinearCombinationIaLi1EiiLNS1H_9ScaleType4KindE0ELNS_15FloatRoundStyleE2EaEENS1_15EpilogueDefaultEEEEEvvEEEEvNT_6ParamsE --------------------------
	.section	.nv.info._ZN7cutlass13device_kernelINS_4gemm6kernel13GemmUniversalIN4cute5tupleIJiiiiEEENS1_10collective13CollectiveMmaINS1_34MainloopSm90TmaGmmaWarpSpecializedILi8ENS5_IJNS4_1CILi2EEENSA_ILi1EEESC_EEENS1_35KernelTmaWarpSpecializedCooperativeEEENS5_IJNSA_ILi192EEENSA_ILi224EEENSA_ILi64EEEEEEaNS5_IJlSC_lEEEaSK_NS4_8TiledMMAINS4_8MMA_AtomIJNS4_4SM904GMMA26MMA_64x32x32_S32S8S8_SS_TNEEEENS4_6LayoutISD_NS5_IJSC_NSA_ILi0EEESS_EEEEENS5_IJNS4_10UnderscoreESV_SV_EEEEENS4_13SM90_TMA_LOADENS4_14ComposedLayoutINS4_7SwizzleILi2ELi4ELi3EEENS4_18smem_ptr_flag_bitsILi8EEENSR_INS5_IJNSA_ILi8EEESI_EEENS5_IJSI_SC_EEEEEEEvNS4_8identityENS4_23SM90_TMA_LOAD_MULTICASTES18_vS19_EENS_8epilogue10collective6detail29Sm90TmaWarpSpecializedAdapterINS1D_15DefaultEpilogueIaSK_SK_NS1C_6thread17LinearCombinationIaLi1EiiLNS1H_9ScaleType4KindE0ELNS_15FloatRoundStyleE2EaEENS1_15EpilogueDefaultEEEEEvvEEEEvNT_6ParamsE,"",@"SHT_CUDA_INFO"
	.sectionflags	@""
	.align	4


	//----- nvinfo : EIATTR_CUDA_API_VERSION
	.align		4
        /*0000*/ 	.byte	0x04, 0x37
        /*0002*/ 	.short	(.L_21 - .L_20)
.L_20:
        /*0004*/ 	.word	0x00000082


	//----- nvinfo : EIATTR_KPARAM_INFO
	.align		4
.L_21:
        /*0008*/ 	.byte	0x04, 0x17
        /*000a*/ 	.short	(.L_23 - .L_22)
.L_22:
        /*000c*/ 	.word	0x00000000
        /*0010*/ 	.short	0x0000
        /*0012*/ 	.short	0x0070
        /*0014*/ 	.byte	0x00, 0xf0, 0x01, 0x10


	//----- nvinfo : EIATTR_SPARSE_MMA_MASK
	.align		4
.L_23:
        /*0018*/ 	.byte	0x03, 0x50
        /*001a*/ 	.short	0x0000


	//----- nvinfo : EIATTR_MAXREG_COUNT
	.align		4
        /*001c*/ 	.byte	0x03, 0x1b
        /*001e*/ 	.short	0x00a8


	//----- nvinfo : EIATTR_NUM_BARRIERS
	.align		4
        /*0020*/ 	.byte	0x02, 0x4c
        /*0022*/ 	.byte	0x01
	.zero		1


	//----- nvinfo : EIATTR_EXTERNS
	.align		4
        /*0024*/ 	.byte	0x04, 0x0f
        /*0026*/ 	.short	(.L_25 - .L_24)


	//   ....[0]....
	.align		4
.L_24:
        /*0028*/ 	.word	index@(__assertfail)


	//----- nvinfo : EIATTR_ANNOTATIONS
	.align		4
.L_25:
        /*002c*/ 	.byte	0x04, 0x55
        /*002e*/ 	.short	(.L_27 - .L_26)


	//   ....[0]....
.L_26:
        /*0030*/ 	.word	0x00000001
        /*0034*/ 	.byte	0xa0, 0x07, 0x00, 0x00, 0x01, 0x00, 0x00, 0x00, 0x90, 0x08, 0x00, 0x00, 0x01, 0x00, 0x00, 0x00
        /* <DEDUP_REMOVED lines=107> */
        /*06f4*/ 	.byte	0xe0, 0x0e, 0x01, 0x00


	//----- nvinfo : EIATTR_MERCURY_ISA_VERSION
	.align		4
.L_27:
        /*06f8*/ 	.byte	0x03, 0x5f
        /*06fa*/ 	.short	0x0101


	//----- nvinfo : EIATTR_INT_WARP_WIDE_INSTR_OFFSETS
	.align		4
        /*06fc*/ 	.byte	0x04, 0x31
        /*06fe*/ 	.short	(.L_29 - .L_28)


	//   ....[0]....
.L_28:
        /*0700*/ 	.word	0x00000530


	//   ....[1]....
        /*0704*/ 	.word	0x00000550


	//   ....[2]....
        /*0708*/ 	.word	0x000006e0


	//   ....[3]....
        /*070c*/ 	.word	0x00004030


	//----- nvinfo : EIATTR_COOP_GROUP_MASK_REGIDS
	.align		4
.L_29:
        /*0710*/ 	.byte	0x04, 0x29
        /*0712*/ 	.short	(.L_31 - .L_30)


	//   ....[0]....
.L_30:
        /*0714*/ 	.word	0xffffffff


	//   ....[1]....
        /*0718*/ 	.word	0xffffffff


	//   ....[2]....
        /*071c*/ 	.word	0xffffffff


	//   ....[3]....
        /*0720*/ 	.word	0xffffffff


	//   ....[4]....
        /*0724*/ 	.word	0xffffffff


	//   ....[5]....
        /*0728*/ 	.word	0xffffffff


	//----- nvinfo : EIATTR_COOP_GROUP_INSTR_OFFSETS
	.align		4
.L_31:
        /*072c*/ 	.byte	0x04, 0x28
        /*072e*/ 	.short	(.L_33 - .L_32)


	//   ....[0]....
.L_32:
        /*0730*/ 	.word	0x00000070


	//   ....[1]....
        /*0734*/ 	.word	0x00000080


	//   ....[2]....
        /*0738*/ 	.word	0x00000140


	//   ....[3]....
        /*073c*/ 	.word	0x00000390


	//   ....[4]....
        /*0740*/ 	.word	0x000008e0


	//   ....[5]....
        /*0744*/ 	.word	0x00001390


	//----- nvinfo : EIATTR_REG_RECONFIG
	.align		4
.L_33:
        /*0748*/ 	.byte	0x01, 0x54
	.zero		2


	//----- nvinfo : EIATTR_SYSCALL_OFFSETS
	.align		4
        /*074c*/ 	.byte	0x04, 0x46
        /*074e*/ 	.short	(.L_35 - .L_34)


	//   ....[0]....
.L_34:
        /*0750*/ 	.word	0x00001550


	//----- nvinfo : EIATTR_MBARRIER_INSTR_OFFSETS
	.align		4
.L_35:
        /*0754*/ 	.byte	0x04, 0x39
        /*0756*/ 	.short	(.L_37 - .L_36)


	//   ....[0]....
.L_36:
        /*0758*/ 	.word	0x00000260
        /*075c*/ 	.word	0x000000ff
        /*0760*/ 	.word	0x00000000
        /*0764*/ 	.short	0x0100
        /*0766*/ 	.byte	0x08
	.zero		1


	//   ....[1]....
        /*0768*/ 	.word	0x00000270
        /*076c*/ 	.word	0x000000ff
        /*0770*/ 	.word	0x00000040
        /*0774*/ 	.short	0x0100
        /*0776*/ 	.byte	0x08
	.zero		1


	//   ....[2]....
        /*0778*/ 	.word	0x00000280
        /*077c*/ 	.word	0x000000ff
        /*0780*/ 	.word	0x00000008
        /*0784*/ 	.short	0x0100
        /*0786*/ 	.byte	0x08
	.zero		1


	//   ....[3]....
        /*0788*/ 	.word	0x00000290
        /*078c*/ 	.word	0x000000ff
        /*0790*/ 	.word	0x00000048
        /*0794*/ 	.short	0x0100
        /*0796*/ 	.byte	0x08
	.zero		1


	//   ....[4]....
        /*0798*/ 	.word	0x000002a0
        /*079c*/ 	.word	0x000000ff
        /*07a0*/ 	.word	0x00000010
        /*07a4*/ 	.short	0x0100
        /*07a6*/ 	.byte	0x08
	.zero		1


	//   ....[5]....
        /*07a8*/ 	.word	0x000002b0
        /*07ac*/ 	.word	0x000000ff
        /*07b0*/ 	.word	0x00000050
        /*07b4*/ 	.short	0x0100
        /*07b6*/ 	.byte	0x08
	.zero		1


	//   ....[6]....
        /*07b8*/ 	.word	0x000002c0
        /*07bc*/ 	.word	0x000000ff
        /*07c0*/ 	.word	0x00000018
        /*07c4*/ 	.short	0x0100
        /*07c6*/ 	.byte	0x08
	.zero		1


	//   ....[7]....
        /*07c8*/ 	.word	0x000002d0
        /*07cc*/ 	.word	0x000000ff
        /*07d0*/ 	.word	0x00000058
        /*07d4*/ 	.short	0x0100
        /*07d6*/ 	.byte	0x08
	.zero		1


	//   ....[8]....
        /*07d8*/ 	.word	0x000002e0
        /*07dc*/ 	.word	0x000000ff
        /*07e0*/ 	.word	0x00000020
        /*07e4*/ 	.short	0x0100
        /*07e6*/ 	.byte	0x08
	.zero		1


	//   ....[9]....
        /*07e8*/ 	.word	0x000002f0
        /*07ec*/ 	.word	0x000000ff
        /*07f0*/ 	.word	0x00000060
        /*07f4*/ 	.short	0x0100
        /*07f6*/ 	.byte	0x08
	.zero		1


	//   ....[10]....
        /*07f8*/ 	.word	0x00000300
        /*07fc*/ 	.word	0x000000ff
        /*0800*/ 	.word	0x00000028
        /*0804*/ 	.short	0x0100
        /*0806*/ 	.byte	0x08
	.zero		1


	//   ....[11]....
        /*0808*/ 	.word	0x00000310
        /*080c*/ 	.word	0x000000ff
        /*0810*/ 	.word	0x00000068
        /*0814*/ 	.short	0x0100
        /*0816*/ 	.byte	0x08
	.zero		1


	//   ....[12]....
        /*0818*/ 	.word	0x00000320
        /*081c*/ 	.word	0x000000ff
        /*0820*/ 	.word	0x00000030
        /*0824*/ 	.short	0x0100
        /*0826*/ 	.byte	0x08
	.zero		1


	//   ....[13]....
        /*0828*/ 	.word	0x00000330
        /*082c*/ 	.word	0x000000ff
        /*0830*/ 	.word	0x00000070
        /*0834*/ 	.short	0x0100
        /*0836*/ 	.byte	0x08
	.zero		1


	//   ....[14]....
        /*0838*/ 	.word	0x00000340
        /*083c*/ 	.word	0x000000ff
        /*0840*/ 	.word	0x00000038
        /*0844*/ 	.short	0x0100
        /*0846*/ 	.byte	0x08
	.zero		1


	//   ....[15]....
        /*0848*/ 	.word	0x00000350
        /*084c*/ 	.word	0x000000ff
        /*0850*/ 	.word	0x00000078
        /*0854*/ 	.short	0x0100
        /*0856*/ 	.byte	0x08
	.zero		1


	//   ....[16]....
        /*0858*/ 	.word	0x000007d0
        /*085c*/ 	.word	0x000000ff
        /*0860*/ 	.word	0x00000090
        /*0864*/ 	.short	0x0100
        /*0866*/ 	.byte	0x06
	.zero		1


	//   ....[17]....
        /*0868*/ 	.word	0x00000860
        /*086c*/ 	.word	0x000000ff
        /*0870*/ 	.word	0x00000098
        /*0874*/ 	.short	0x0100
        /*0876*/ 	.byte	0x06
	.zero		1


	//   ....[18]....
        /*0878*/ 	.word	0x00001630
        /*087c*/ 	.word	0x00000005
        /*0880*/ 	.word	0x00000000
        /*0884*/ 	.short	0x010a
        /*0886*/ 	.byte	0x3f
	.zero		1


	//   ....[19]....
        /*0888*/ 	.word	0x00001670
        /*088c*/ 	.word	0x00000005
        /*0890*/ 	.word	0x00000000
        /*0894*/ 	.short	0x010a
        /*0896*/ 	.byte	0x3f
	.zero		1


	//   ....[20]....
        /*0898*/ 	.word	0x000029c0
        /*089c*/ 	.word	0x00000006
        /*08a0*/ 	.word	0x00000000
        /*08a4*/ 	.short	0x010a
        /*08a6*/ 	.byte	0x3f
	.zero		1


	//   ....[21]....
        /*08a8*/ 	.word	0x00002a00
        /*08ac*/ 	.word	0x00000006
        /*08b0*/ 	.word	0x00000000
        /*08b4*/ 	.short	0x010a
        /*08b6*/ 	.byte	0x3f
	.zero		1


	//   ....[22]....
        /*08b8*/ 	.word	0x00003ea0
        /*08bc*/ 	.word	0x00000006
        /*08c0*/ 	.word	0x00000000
        /*08c4*/ 	.short	0x0101
        /*08c6*/ 	.byte	0x3f
	.zero		1


	//   ....[23]....
        /*08c8*/ 	.word	0x000040b0
        /*08cc*/ 	.word	0x00000000
        /*08d0*/ 	.word	0x00000000
        /*08d4*/ 	.short	0x0101
        /*08d6*/ 	.byte	0x3f
	.zero		1


	//   ....[24]....
        /*08d8*/ 	.word	0x00010440
        /*08dc*/ 	.word	0x0000000f
        /*08e0*/ 	.word	0x00000040
        /*08e4*/ 	.short	0x010a
        /*08e6*/ 	.byte	0x3f
	.zero		1


	//   ....[25]....
        /*08e8*/ 	.word	0x00010800
        /*08ec*/ 	.word	0x00000003
        /*08f0*/ 	.word	0x00000098
        /*08f4*/ 	.short	0x0101
        /*08f6*/ 	.byte	0x3f
	.zero		1


	//   ....[26]....
        /*08f8*/ 	.word	0x00010fa0
        /*08fc*/ 	.word	0x00000005
        /*0900*/ 	.word	0x00000000
        /*0904*/ 	.short	0x010a
        /*0906*/ 	.byte	0x3f
	.zero		1


	//   ....[27]....
        /*0908*/ 	.word	0x00011020
        /*090c*/ 	.word	0x00000007
        /*0910*/ 	.word	0x00000000
        /*0914*/ 	.short	0x010a
        /*0916*/ 	.byte	0x3f
	.zero		1


	//   ....[28]....
        /*0918*/ 	.word	0x000110b0
        /*091c*/ 	.word	0x00000006
        /*0920*/ 	.word	0x00000000
        /*0924*/ 	.short	0x010a
        /*0926*/ 	.byte	0x3f
	.zero		1


	//   ....[29]....
        /*0928*/ 	.word	0x00011140
        /*092c*/ 	.word	0x00000007
        /*0930*/ 	.word	0x00000000
        /*0934*/ 	.short	0x010a
        /*0936*/ 	.byte	0x3f
	.zero		1


	//   ....[30]....
        /*0938*/ 	.word	0x000111d0
        /*093c*/ 	.word	0x00000006
        /*0940*/ 	.word	0x00000000
        /*0944*/ 	.short	0x010a
        /*0946*/ 	.byte	0x3f
	.zero		1


	//   ....[31]....
        /*0948*/ 	.word	0x00011260
        /*094c*/ 	.word	0x00000007
        /*0950*/ 	.word	0x00000000
        /*0954*/ 	.short	0x010a
        /*0956*/ 	.byte	0x3f
	.zero		1


	//   ....[32]....
        /*0958*/ 	.word	0x000112f0
        /*095c*/ 	.word	0x00000006
        /*0960*/ 	.word	0x00000000
        /*0964*/ 	.short	0x010a
        /*0966*/ 	.byte	0x3f
	.zero		1


	//   ....[33]....
        /*0968*/ 	.word	0x00011380
        /*096c*/ 	.word	0x00000003
        /*0970*/ 	.word	0x00000000
        /*0974*/ 	.short	0x010a
        /*0976*/ 	.byte	0x3f
	.zero		1


	//   ....[34]....
        /*0978*/ 	.word	0x000113e0
        /*097c*/ 	.word	0x00000005
        /*0980*/ 	.word	0x00000000
        /*0984*/ 	.short	0x010a
        /*0986*/ 	.byte	0x3f
	.zero		1


	//   ....[35]....
        /*0988*/ 	.word	0x00011430
        /*098c*/ 	.word	0x00000006
        /*0990*/ 	.word	0x00000000
        /*0994*/ 	.short	0x010a
        /*0996*/ 	.byte	0x3f
	.zero		1


	//   ....[36]....
        /*0998*/ 	.word	0x00011500
        /*099c*/ 	.word	0x0000000f
        /*09a0*/ 	.word	0x00000040
        /*09a4*/ 	.short	0x010a
        /*09a6*/ 	.byte	0x3f
	.zero		1


	//   ....[37]....
        /*09a8*/ 	.word	0x000115d0
        /*09ac*/ 	.word	0x00000005
        /*09b0*/ 	.word	0x00000000
        /*09b4*/ 	.short	0x010a
        /*09b6*/ 	.byte	0x3f
	.zero		1


	//   ....[38]....
        /*09b8*/ 	.word	0x00011620
        /*09bc*/ 	.word	0x00000007
        /*09c0*/ 	.word	0x00000000
        /*09c4*/ 	.short	0x010a
        /*09c6*/ 	.byte	0x3f
	.zero		1


	//   ....[39]....
        /*09c8*/ 	.word	0x00011670
        /*09cc*/ 	.word	0x00000006
        /*09d0*/ 	.word	0x00000000
        /*09d4*/ 	.short	0x010a
        /*09d6*/ 	.byte	0x3f
	.zero		1


	//   ....[40]....
        /*09d8*/ 	.word	0x000116c0
        /*09dc*/ 	.word	0x00000007
        /*09e0*/ 	.word	0x00000000
        /*09e4*/ 	.short	0x010a
        /*09e6*/ 	.byte	0x3f
	.zero		1


	//   ....[41]....
        /*09e8*/ 	.word	0x00011710
        /*09ec*/ 	.word	0x00000006
        /*09f0*/ 	.word	0x00000000
        /*09f4*/ 	.short	0x010a
        /*09f6*/ 	.byte	0x3f
	.zero		1


	//   ....[42]....
        /*09f8*/ 	.word	0x00011760
        /*09fc*/ 	.word	0x00000007
        /*0a00*/ 	.word	0x00000000
        /*0a04*/ 	.short	0x010a
        /*0a06*/ 	.byte	0x3f
	.zero		1


	//   ....[43]....
        /*0a08*/ 	.word	0x000117b0
        /*0a0c*/ 	.word	0x00000006
        /*0a10*/ 	.word	0x00000000
        /*0a14*/ 	.short	0x010a
        /*0a16*/ 	.byte	0x3f
	.zero		1


	//----- nvinfo : EIATTR_NUM_MBARRIERS
	.align		4
.L_37:
        /*0a18*/ 	.byte	0x03, 0x38
        /*0a1a*/ 	.short	0x0012


	//----- nvinfo : EIATTR_EXIT_INSTR_OFFSETS
	.align		4
        /*0a1c*/ 	.byte	0x04, 0x1c
        /*0a1e*/ 	.short	(.L_39 - .L_38)


	//   ....[0]....
.L_38:
        /*0a20*/ 	.word	0x00000a60


	//   ....[1]....
        /*0a24*/ 	.word	0x000012b0


	//   ....[2]....
        /*0a28*/ 	.word	0x0000faf0


	//   ....[3]....
        /*0a2c*/ 	.word	0x000100a0


	//   ....[4]....
        /*0a30*/ 	.word	0x000113d0


	//----- nvinfo : EIATTR_MAX_THREADS
	.align		4
.L_39:
        /*0a34*/ 	.byte	0x04, 0x05
        /*0a36*/ 	.short	(.L_41 - .L_40)
.L_40:
        /*0a38*/ 	.word	0x00000180
        /*0a3c*/ 	.word	0x00000001
        /*0a40*/ 	.word	0x00000001


	//----- nvinfo : EIATTR_CRS_STACK_SIZE
	.align		4
.L_41:
        /*0a44*/ 	.byte	0x04, 0x1e
        /*0a46*/ 	.short	(.L_43 - .L_42)
.L_42:
        /*0a48*/ 	.word	0x00000000


	//----- nvinfo : EIATTR_CBANK_PARAM_SIZE
	.align		4
.L_43:
        /*0a4c*/ 	.byte	0x03, 0x19
        /*0a4e*/ 	.short	0x0470


	//----- nvinfo : EIATTR_PARAM_CBANK
	.align		4
        /*0a50*/ 	.byte	0x04, 0x0a
        /*0a52*/ 	.short	(.L_45 - .L_44)
	.align		4
.L_44:
        /*0a54*/ 	.word	index@(.nv.constant0._ZN7cutlass13device_kernelINS_4gemm6kernel13GemmUniversalIN4cute5tupleIJiiiiEEENS1_10collective13CollectiveMmaINS1_34MainloopSm90TmaGmmaWarpSpecializedILi8ENS5_IJNS4_1CILi2EEENSA_ILi1EEESC_EEENS1_35KernelTmaWarpSpecializedCooperativeEEENS5_IJNSA_ILi192EEENSA_ILi224EEENSA_ILi64EEEEEEaNS5_IJlSC_lEEEaSK_NS4_8TiledMMAINS4_8MMA_AtomIJNS4_4SM904GMMA26MMA_64x32x32_S32S8S8_SS_TNEEEENS4_6LayoutISD_NS5_IJSC_NSA_ILi0EEESS_EEEEENS5_IJNS4_10UnderscoreESV_SV_EEEEENS4_13SM90_TMA_LOADENS4_14ComposedLayoutINS4_7SwizzleILi2ELi4ELi3EEENS4_18smem_ptr_flag_bitsILi8EEENSR_INS5_IJNSA_ILi8EEESI_EEENS5_IJSI_SC_EEEEEEEvNS4_8identityENS4_23SM90_TMA_LOAD_MULTICASTES18_vS19_EENS_8epilogue10collective6detail29Sm90TmaWarpSpecializedAdapterINS1D_15DefaultEpilogueIaSK_SK_NS1C_6thread17LinearCombinationIaLi1EiiLNS1H_9ScaleType4KindE0ELNS_15FloatRoundStyleE2EaEENS1_15EpilogueDefaultEEEEEvvEEEEvNT_6ParamsE)
        /*0a58*/ 	.short	0x0210
        /*0a5a*/ 	.short	0x0470


	//----- nvinfo : EIATTR_SW_WAR
	.align		4
.L_45:
        /*0a5c*/ 	.byte	0x04, 0x36
        /*0a5e*/ 	.short	(.L_47 - .L_46)
.L_46:
        /*0a60*/ 	.word	0x00000008
.L_47:


//--------------------- .nv.callgraph             --------------------------
	.section	.nv.callgraph,"",@"SHT_CUDA_CALLGRAPH"
	.align	4
	.sectionentsize	8
	.align		4
        /*0000*/ 	.word	0x00000000
	.align		4
        /*0004*/ 	.word	0xffffffff
	.align		4
        /*0008*/ 	.word	index@(_ZN7cutlass13device_kernelINS_4gemm6kernel13GemmUniversalIN4cute5tupleIJiiiiEEENS1_10collective13CollectiveMmaINS1_34MainloopSm90TmaGmmaWarpSpecializedILi8ENS5_IJNS4_1CILi2EEENSA_ILi1EEESC_EEENS1_35KernelTmaWarpSpecializedCooperativeEEENS5_IJNSA_ILi192EEENSA_ILi224EEENSA_ILi64EEEEEEaNS5_IJlSC_lEEEaSK_NS4_8TiledMMAINS4_8MMA_AtomIJNS4_4SM904GMMA26MMA_64x32x32_S32S8S8_SS_TNEEEENS4_6LayoutISD_NS5_IJSC_NSA_ILi0EEESS_EEEEENS5_IJNS4_10UnderscoreESV_SV_EEEEENS4_13SM90_TMA_LOADENS4_14ComposedLayoutINS4_7SwizzleILi2ELi4ELi3EEENS4_18smem_ptr_flag_bitsILi8EEENSR_INS5_IJNSA_ILi8EEESI_EEENS5_IJSI_SC_EEEEEEEvNS4_8identityENS4_23SM90_TMA_LOAD_MULTICASTES18_vS19_EENS_8epilogue10collective6detail29Sm90TmaWarpSpecializedAdapterINS1D_15DefaultEpilogueIaSK_SK_NS1C_6thread17LinearCombinationIaLi1EiiLNS1H_9ScaleType4KindE0ELNS_15FloatRoundStyleE2EaEENS1_15EpilogueDefaultEEEEEvvEEEEvNT_6ParamsE)
	.align		4
        /*000c*/ 	.word	index@(__assertfail)
	.align		4
        /*0010*/ 	.word	0x00000000
	.align		4
        /*0014*/ 	.word	0xfffffffe
	.align		4
        /*0018*/ 	.word	0x00000000
	.align		4
        /*001c*/ 	.word	0xfffffffd
	.align		4
        /*0020*/ 	.word	0x00000000
	.align		4
        /*0024*/ 	.word	0xfffffffc


//--------------------- .nv.constant4             --------------------------
	.section	.nv.constant4,"a",@progbits
	.align	8
	.align		8
.nv.constant4:
        /*0000*/ 	.dword	__assertfail
	.align		8
        /*0008*/ 	.dword	__unnamed_1
	.align		8
        /*0010*/ 	.dword	_ZN39_INTERNAL_7e4826c0_4_k_cu_e067ac76_67524cuda3std3__45__cpo5beginE
	.align		8
        /*0018*/ 	.dword	_ZN39_INTERNAL_7e4826c0_4_k_cu_e067ac76_67524cuda3std3__45__cpo3endE
	.align		8
        /*0020*/ 	.dword	_ZN39_INTERNAL_7e4826c0_4_k_cu_e067ac76_67524cuda3std3__45__cpo6cbeginE
	.align		8
        /*0028*/ 	.dword	_ZN39_INTERNAL_7e4826c0_4_k_cu_e067ac76_67524cuda3std3__45__cpo4cendE
	.align		8
        /*0030*/ 	.dword	_ZN39_INTERNAL_7e4826c0_4_k_cu_e067ac76_67524cuda3std3__441_GLOBAL__N__7e4826c0_4_k_cu_e067ac76_67526ignoreE
	.align		8
        /*0038*/ 	.dword	_ZN39_INTERNAL_7e4826c0_4_k_cu_e067ac76_67524cuda3std3__419piecewise_constructE
	.align		8
        /*0040*/ 	.dword	_ZN39_INTERNAL_7e4826c0_4_k_cu_e067ac76_67524cuda3std3__48in_placeE
	.align		8
        /*0048*/ 	.dword	_ZN39_INTERNAL_7e4826c0_4_k_cu_e067ac76_67524cuda3std6ranges3__45__cpo4swapE
	.align		8
        /*0050*/ 	.dword	_ZN39_INTERNAL_7e4826c0_4_k_cu_e067ac76_67524cuda3std6ranges3__45__cpo9iter_moveE
	.align		8
        /*0058*/ 	.dword	_ZN39_INTERNAL_7e4826c0_4_k_cu_e067ac76_67524cute7productE
	.align		8
        /*0060*/ 	.dword	_ZN39_INTERNAL_7e4826c0_4_k_cu_e067ac76_67524cute1_E
	.align		8
        /*0068*/ 	.dword	$str$22
	.align		8
        /*0070*/ 	.dword	$str$23


//--------------------- .text._ZN7cutlass13device_kernelINS_4gemm6kernel13GemmUniversalIN4cute5tupleIJiiiiEEENS1_10collective13CollectiveMmaINS1_34MainloopSm90TmaGmmaWarpSpecializedILi8ENS5_IJNS4_1CILi2EEENSA_ILi1EEESC_EEENS1_35KernelTmaWarpSpecializedCooperativeEEENS5_IJNSA_ILi192EEENSA_ILi224EEENSA_ILi64EEEEEEaNS5_IJlSC_lEEEaSK_NS4_8TiledMMAINS4_8MMA_AtomIJNS4_4SM904GMMA26MMA_64x32x32_S32S8S8_SS_TNEEEENS4_6LayoutISD_NS5_IJSC_NSA_ILi0EEESS_EEEEENS5_IJNS4_10UnderscoreESV_SV_EEEEENS4_13SM90_TMA_LOADENS4_14ComposedLayoutINS4_7SwizzleILi2ELi4ELi3EEENS4_18smem_ptr_flag_bitsILi8EEENSR_INS5_IJNSA_ILi8EEESI_EEENS5_IJSI_SC_EEEEEEEvNS4_8identityENS4_23SM90_TMA_LOAD_MULTICASTES18_vS19_EENS_8epilogue10collective6detail29Sm90TmaWarpSpecializedAdapterINS1D_15DefaultEpilogueIaSK_SK_NS1C_6thread17LinearCombinationIaLi1EiiLNS1H_9ScaleType4KindE0ELNS_15FloatRoundStyleE2EaEENS1_15EpilogueDefaultEEEEEvvEEEEvNT_6ParamsE --------------------------
	.section	.text._ZN7cutlass13device_kernelINS_4gemm6kernel13GemmUniversalIN4cute5tupleIJiiiiEEENS1_10collective13CollectiveMmaINS1_34MainloopSm90TmaGmmaWarpSpecializedILi8ENS5_IJNS4_1CILi2EEENSA_ILi1EEESC_EEENS1_35KernelTmaWarpSpecializedCooperativeEEENS5_IJNSA_ILi192EEENSA_ILi224EEENSA_ILi64EEEEEEaNS5_IJlSC_lEEEaSK_NS4_8TiledMMAINS4_8MMA_AtomIJNS4_4SM904GMMA26MMA_64x32x32_S32S8S8_SS_TNEEEENS4_6LayoutISD_NS5_IJSC_NSA_ILi0EEESS_EEEEENS5_IJNS4_10UnderscoreESV_SV_EEEEENS4_13SM90_TMA_LOADENS4_14ComposedLayoutINS4_7SwizzleILi2ELi4ELi3EEENS4_18smem_ptr_flag_bitsILi8EEENSR_INS5_IJNSA_ILi8EEESI_EEENS5_IJSI_SC_EEEEEEEvNS4_8identityENS4_23SM90_TMA_LOAD_MULTICASTES18_vS19_EENS_8epilogue10collective6detail29Sm90TmaWarpSpecializedAdapterINS1D_15DefaultEpilogueIaSK_SK_NS1C_6thread17LinearCombinationIaLi1EiiLNS1H_9ScaleType4KindE0ELNS_15FloatRoundStyleE2EaEENS1_15EpilogueDefaultEEEEEvvEEEEvNT_6ParamsE,"ax",@progbits
	.align	128
.text._ZN7cutlass13device_kernelINS_4gemm6kernel13GemmUniversalIN4cute5tupleIJiiiiEEENS1_10collective13CollectiveMmaINS1_34MainloopSm90TmaGmmaWarpSpecializedILi8ENS5_IJNS4_1CILi2EEENSA_ILi1EEESC_EEENS1_35KernelTmaWarpSpecializedCooperativeEEENS5_IJNSA_ILi192EEENSA_ILi224EEENSA_ILi64EEEEEEaNS5_IJlSC_lEEEaSK_NS4_8TiledMMAINS4_8MMA_AtomIJNS4_4SM904GMMA26MMA_64x32x32_S32S8S8_SS_TNEEEENS4_6LayoutISD_NS5_IJSC_NSA_ILi0EEESS_EEEEENS5_IJNS4_10UnderscoreESV_SV_EEEEENS4_13SM90_TMA_LOADENS4_14ComposedLayoutINS4_7SwizzleILi2ELi4ELi3EEENS4_18smem_ptr_flag_bitsILi8EEENSR_INS5_IJNSA_ILi8EEESI_EEENS5_IJSI_SC_EEEEEEEvNS4_8identityENS4_23SM90_TMA_LOAD_MULTICASTES18_vS19_EENS_8epilogue10collective6detail29Sm90TmaWarpSpecializedAdapterINS1D_15DefaultEpilogueIaSK_SK_NS1C_6thread17LinearCombinationIaLi1EiiLNS1H_9ScaleType4KindE0ELNS_15FloatRoundStyleE2EaEENS1_15EpilogueDefaultEEEEEvvEEEEvNT_6ParamsE:
        .type           _ZN7cutlass13device_kernelINS_4gemm6kernel13GemmUniversalIN4cute5tupleIJiiiiEEENS1_10collective13CollectiveMmaINS1_34MainloopSm90TmaGmmaWarpSpecializedILi8ENS5_IJNS4_1CILi2EEENSA_ILi1EEESC_EEENS1_35KernelTmaWarpSpecializedCooperativeEEENS5_IJNSA_ILi192EEENSA_ILi224EEENSA_ILi64EEEEEEaNS5_IJlSC_lEEEaSK_NS4_8TiledMMAINS4_8MMA_AtomIJNS4_4SM904GMMA26MMA_64x32x32_S32S8S8_SS_TNEEEENS4_6LayoutISD_NS5_IJSC_NSA_ILi0EEESS_EEEEENS5_IJNS4_10UnderscoreESV_SV_EEEEENS4_13SM90_TMA_LOADENS4_14ComposedLayoutINS4_7SwizzleILi2ELi4ELi3EEENS4_18smem_ptr_flag_bitsILi8EEENSR_INS5_IJNSA_ILi8EEESI_EEENS5_IJSI_SC_EEEEEEEvNS4_8identityENS4_23SM90_TMA_LOAD_MULTICASTES18_vS19_EENS_8epilogue10collective6detail29Sm90TmaWarpSpecializedAdapterINS1D_15DefaultEpilogueIaSK_SK_NS1C_6thread17LinearCombinationIaLi1EiiLNS1H_9ScaleType4KindE0ELNS_15FloatRoundStyleE2EaEENS1_15EpilogueDefaultEEEEEvvEEEEvNT_6ParamsE,@function
        .size           _ZN7cutlass13device_kernelINS_4gemm6kernel13GemmUniversalIN4cute5tupleIJiiiiEEENS1_10collective13CollectiveMmaINS1_34MainloopSm90TmaGmmaWarpSpecializedILi8ENS5_IJNS4_1CILi2EEENSA_ILi1EEESC_EEENS1_35KernelTmaWarpSpecializedCooperativeEEENS5_IJNSA_ILi192EEENSA_ILi224EEENSA_ILi64EEEEEEaNS5_IJlSC_lEEEaSK_NS4_8TiledMMAINS4_8MMA_AtomIJNS4_4SM904GMMA26MMA_64x32x32_S32S8S8_SS_TNEEEENS4_6LayoutISD_NS5_IJSC_NSA_ILi0EEESS_EEEEENS5_IJNS4_10UnderscoreESV_SV_EEEEENS4_13SM90_TMA_LOADENS4_14ComposedLayoutINS4_7SwizzleILi2ELi4ELi3EEENS4_18smem_ptr_flag_bitsILi8EEENSR_INS5_IJNSA_ILi8EEESI_EEENS5_IJSI_SC_EEEEEEEvNS4_8identityENS4_23SM90_TMA_LOAD_MULTICASTES18_vS19_EENS_8epilogue10collective6detail29Sm90TmaWarpSpecializedAdapterINS1D_15DefaultEpilogueIaSK_SK_NS1C_6thread17LinearCombinationIaLi1EiiLNS1H_9ScaleType4KindE0ELNS_15FloatRoundStyleE2EaEENS1_15EpilogueDefaultEEEEEvvEEEEvNT_6ParamsE,(.L_x_530 - _ZN7cutlass13device_kernelINS_4gemm6kernel13GemmUniversalIN4cute5tupleIJiiiiEEENS1_10collective13CollectiveMmaINS1_34MainloopSm90TmaGmmaWarpSpecializedILi8ENS5_IJNS4_1CILi2EEENSA_ILi1EEESC_EEENS1_35KernelTmaWarpSpecializedCooperativeEEENS5_IJNSA_ILi192EEENSA_ILi224EEENSA_ILi64EEEEEEaNS5_IJlSC_lEEEaSK_NS4_8TiledMMAINS4_8MMA_AtomIJNS4_4SM904GMMA26MMA_64x32x32_S32S8S8_SS_TNEEEENS4_6LayoutISD_NS5_IJSC_NSA_ILi0EEESS_EEEEENS5_IJNS4_10UnderscoreESV_SV_EEEEENS4_13SM90_TMA_LOADENS4_14ComposedLayoutINS4_7SwizzleILi2ELi4ELi3EEENS4_18smem_ptr_flag_bitsILi8EEENSR_INS5_IJNSA_ILi8EEESI_EEENS5_IJSI_SC_EEEEEEEvNS4_8identityENS4_23SM90_TMA_LOAD_MULTICASTES18_vS19_EENS_8epilogue10collective6detail29Sm90TmaWarpSpecializedAdapterINS1D_15DefaultEpilogueIaSK_SK_NS1C_6thread17LinearCombinationIaLi1EiiLNS1H_9ScaleType4KindE0ELNS_15FloatRoundStyleE2EaEENS1_15EpilogueDefaultEEEEEvvEEEEvNT_6ParamsE)
        .other          _ZN7cutlass13device_kernelINS_4gemm6kernel13GemmUniversalIN4cute5tupleIJiiiiEEENS1_10collective13CollectiveMmaINS1_34MainloopSm90TmaGmmaWarpSpecializedILi8ENS5_IJNS4_1CILi2EEENSA_ILi1EEESC_EEENS1_35KernelTmaWarpSpecializedCooperativeEEENS5_IJNSA_ILi192EEENSA_ILi224EEENSA_ILi64EEEEEEaNS5_IJlSC_lEEEaSK_NS4_8TiledMMAINS4_8MMA_AtomIJNS4_4SM904GMMA26MMA_64x32x32_S32S8S8_SS_TNEEEENS4_6LayoutISD_NS5_IJSC_NSA_ILi0EEESS_EEEEENS5_IJNS4_10UnderscoreESV_SV_EEEEENS4_13SM90_TMA_LOADENS4_14ComposedLayoutINS4_7SwizzleILi2ELi4ELi3EEENS4_18smem_ptr_flag_bitsILi8EEENSR_INS5_IJNSA_ILi8EEESI_EEENS5_IJSI_SC_EEEEEEEvNS4_8identityENS4_23SM90_TMA_LOAD_MULTICASTES18_vS19_EENS_8epilogue10collective6detail29Sm90TmaWarpSpecializedAdapterINS1D_15DefaultEpilogueIaSK_SK_NS1C_6thread17LinearCombinationIaLi1EiiLNS1H_9ScaleType4KindE0ELNS_15FloatRoundStyleE2EaEENS1_15EpilogueDefaultEEEEEvvEEEEvNT_6ParamsE,@"STO_CUDA_ENTRY STV_DEFAULT"
_ZN7cutlass13device_kernelINS_4gemm6kernel13GemmUniversalIN4cute5tupleIJiiiiEEENS1_10collective13CollectiveMmaINS1_34MainloopSm90TmaGmmaWarpSpecializedILi8ENS5_IJNS4_1CILi2EEENSA_ILi1EEESC_EEENS1_35KernelTmaWarpSpecializedCooperativeEEENS5_IJNSA_ILi192EEENSA_ILi224EEENSA_ILi64EEEEEEaNS5_IJlSC_lEEEaSK_NS4_8TiledMMAINS4_8MMA_AtomIJNS4_4SM904GMMA26MMA_64x32x32_S32S8S8_SS_TNEEEENS4_6LayoutISD_NS5_IJSC_NSA_ILi0EEESS_EEEEENS5_IJNS4_10UnderscoreESV_SV_EEEEENS4_13SM90_TMA_LOADENS4_14ComposedLayoutINS4_7SwizzleILi2ELi4ELi3EEENS4_18smem_ptr_flag_bitsILi8EEENSR_INS5_IJNSA_ILi8EEESI_EEENS5_IJSI_SC_EEEEEEEvNS4_8identityENS4_23SM90_TMA_LOAD_MULTICASTES18_vS19_EENS_8epilogue10collective6detail29Sm90TmaWarpSpecializedAdapterINS1D_15DefaultEpilogueIaSK_SK_NS1C_6thread17LinearCombinationIaLi1EiiLNS1H_9ScaleType4KindE0ELNS_15FloatRoundStyleE2EaEENS1_15EpilogueDefaultEEEEEvvEEEEvNT_6ParamsE:
[----:B------:R-:W0:Y:S02]  /*0000*/  LDC R1, c[0x0][0x28] ;  /* 0x00000a00ff017b82 */ /* 0x000e240000000800 */
[----:B0-----:R-:W-:Y:S01]  /*0010*/  VIADD R1, R1, 0xfffffe98 ;  /* 0xfffffe9801017836 */ /* 0x001fe20000000000 */
[----:B------:R-:W0:Y:S01]  /*0020*/  S2R R5, SR_TID.X ;  /* 0x0000000000057919 */ /* 0x000e220000002100 */
[----:B------:R-:W-:Y:S01]  /*0030*/  ELECT P0, URZ, PT ;  /* 0x00000000003f782f */ /* 0x000fe20003800000 */
[----:B------:R-:W-:Y:S01]  /*0040*/  BSSY B0, `(.L_x_0) ;  /* 0x000000f000007945 */ /* 0x000fe20003800000 */
[--C-:B0-----:R-:W-:Y:S02]  /*0050*/  SHF.R.U32.HI R0, RZ, 0x5, R5.reuse ;  /* 0x00000005ff007819 */ /* 0x101fe40000011605 */
[----:B------:R-:W-:-:S03]  /*0060*/  SHF.R.U32.HI R2, RZ, 0x7, R5 ;  /* 0x00000007ff027819 */ /* 0x000fc60000011605 */
[----:B------:R-:W0:Y:S04]  /*0070*/  SHFL.IDX PT, R3, R0, RZ, 0x1f ;  /* 0x00001fff00037589 */ /* 0x000e2800000e0000 */
[----:B------:R1:W2:Y:S01]  /*0080*/  SHFL.IDX PT, R6, R2, RZ, 0x1f ;  /* 0x00001fff02067589 */ /* 0x0002a200000e0000 */
[----:B0-----:R-:W-:-:S13]  /*0090*/  ISETP.NE.OR P0, PT, R3, RZ, !P0 ;  /* 0x000000ff0300720c */ /* 0x001fda0004705670 */
[----:B-12---:R-:W-:Y:S05]  /*00a0*/  @P0 BRA `(.L_x_1) ;  /* 0x0000000000200947 */ /* 0x006fea0003800000 */
[----:B------:R-:W-:Y:S02]  /*00b0*/  ULDC.64 UR4, c[0x0][0x198] ;  /* 0x0000660000047ab9 */ /* 0x000fe40000000a00 */
[----:B------:R-:W-:Y:S02]  /*00c0*/  UIADD3 UR6, UP0, UR4, 0xf0, URZ ;  /* 0x000000f004067890 */ /* 0x000fe4000ff1e03f */
[----:B------:R-:W-:Y:S02]  /*00d0*/  UIADD3 UR4, UP1, UR4, 0x1f0, URZ ;  /* 0x000001f004047890 */ /* 0x000fe4000ff3e03f */
[----:B------:R-:W-:Y:S02]  /*00e0*/  UIADD3.X UR7, URZ, UR5, URZ, UP0, !UPT ;  /* 0x000000053f077290 */ /* 0x000fe400087fe43f */
[----:B------:R-:W-:-:S07]  /*00f0*/  UIADD3.X UR5, URZ, UR5, URZ, UP1, !UPT ;  /* 0x000000053f057290 */ /* 0x000fce0008ffe43f */
[----:B------:R0:W-:Y:S02]  /*0100*/  UTMACCTL.PF [UR6] ;  /* 0x00000000060079b9 */ /* 0x0001e40008040000 */
[----:B------:R0:W-:Y:S02]  /*0110*/  UTMACCTL.PF [UR4] ;  /* 0x00000000040079b9 */ /* 0x0001e40008040000 */
[----:B0-----:R-:W-:Y:S01]  /*0120*/  NOP ;  /* 0x0000000000007918 */ /* 0x001fe20000000000 */
.L_x_1:
[----:B------:R-:W-:Y:S05]  /*0130*/  BSYNC B0 ;  /* 0x0000000000007941 */ /* 0x000fea0003800000 */
.L_x_0:
[----:B------:R-:W0:Y:S02]  /*0140*/  SHFL.IDX PT, R4, R0, RZ, 0x1f ;  /* 0x00001fff00047589 */ /* 0x000e2400000e0000 */
[----:B0-----:R-:W-:-:S13]  /*0150*/  ISETP.NE.AND P0, PT, R4, RZ, PT ;  /* 0x000000ff0400720c */ /* 0x001fda0003f05270 */
[----:B------:R-:W-:Y:S05]  /*0160*/  @P0 BRA `(.L_x_2) ;  /* 0x0000000000840947 */ /* 0x000fea0003800000 */
[----:B------:R-:W-:Y:S01]  /*0170*/  ELECT P0, URZ, PT ;  /* 0x00000000003f782f */ /* 0x000fe20003800000 */
[----:B------:R-:W-:-:S12]  /*0180*/  BSSY B0, `(.L_x_2) ;  /* 0x000001f000007945 */ /* 0x000fd80003800000 */
[----:B------:R-:W-:Y:S05]  /*0190*/  @!P0 BRA `(.L_x_3) ;  /* 0x0000000000748947 */ /* 0x000fea0003800000 */
[----:B------:R-:W0:Y:S01]  /*01a0*/  S2UR UR8, SR_CgaCtaId ;  /* 0x00000000000879c3 */ /* 0x000e220000008800 */
[----:B------:R-:W-:Y:S01]  /*01b0*/  UMOV UR4, 0x400 ;  /* 0x0000040000047882 */ /* 0x000fe20000000000 */
[----:B------:R-:W-:Y:S01]  /*01c0*/  UMOV UR5, 0x1 ;  /* 0x0000000100057882 */ /* 0x000fe20000000000 */
[----:B------:R-:W-:Y:S02]  /*01d0*/  UMOV UR6, 0x4 ;  /* 0x0000000400067882 */ /* 0x000fe40000000000 */
[----:B------:R-:W-:-:S04]  /*01e0*/  UIADD3 UR6, -UR6, 0x100000, URZ ;  /* 0x0010000006067890 */ /* 0x000fc8000fffe13f */
[----:B------:R-:W-:Y:S02]  /*01f0*/  USHF.L.U32 UR7, UR6, 0xb, URZ ;  /* 0x0000000b06077899 */ /* 0x000fe4000800063f */
[----:B------:R-:W-:Y:S02]  /*0200*/  USHF.L.U32 UR6, UR6, 0x1, URZ ;  /* 0x0000000106067899 */ /* 0x000fe4000800063f */
[----:B0-----:R-:W-:Y:S02]  /*0210*/  ULEA UR8, UR8, UR4, 0x18 ;  /* 0x0000000408087291 */ /* 0x001fe4000f8ec03f */
[----:B------:R-:W-:-:S04]  /*0220*/  UIADD3 UR4, -UR5, 0x100000, URZ ;  /* 0x0010000005047890 */ /* 0x000fc8000fffe13f */
[----:B------:R-:W-:Y:S02]  /*0230*/  USHF.L.U32 UR5, UR4, 0xb, URZ ;  /* 0x0000000b04057899 */ /* 0x000fe4000800063f */
[----:B------:R-:W-:Y:S01]  /*0240*/  USHF.L.U32 UR4, UR4, 0x1, URZ ;  /* 0x0000000104047899 */ /* 0x000fe2000800063f */
[----:B------:R-:W0:Y:S11]  /*0250*/  FENCE.VIEW.ASYNC.S ;  /* 0x00000000000073c6 */ /* 0x000e360000000000 */
[----:B0-----:R0:W1:Y:S01]  /*0260*/  SYNCS.EXCH.64 URZ, [UR8], UR4 ;  /* 0x00000004083f75b2 */ /* 0x0010620008000100 */
[----:B------:R0:W2:Y:S01]  /*0270*/  SYNCS.EXCH.64 URZ, [UR8+0x40], UR6 ;  /* 0x00004006083f75b2 */ /* 0x0000a20008000100 */
[----:B------:R0:W3:Y:S01]  /*0280*/  SYNCS.EXCH.64 URZ, [UR8+0x8], UR4 ;  /* 0x00000804083f75b2 */ /* 0x0000e20008000100 */
[----:B------:R0:W4:Y:S01]  /*0290*/  SYNCS.EXCH.64 URZ, [UR8+0x48], UR6 ;  /* 0x00004806083f75b2 */ /* 0x0001220008000100 */
[----:B------:R0:W0:Y:S01]  /*02a0*/  SYNCS.EXCH.64 URZ, [UR8+0x10], UR4 ;  /* 0x00001004083f75b2 */ /* 0x0000220008000100 */
        /* <DEDUP_REMOVED lines=11> */
[----:B------:R-:W-:Y:S01]  /*0360*/  NOP ;  /* 0x0000000000007918 */ /* 0x000fe20000000000 */
.L_x_3:
[----:B0-----:R-:W-:Y:S05]  /*0370*/  BSYNC B0 ;  /* 0x0000000000007941 */ /* 0x001fea0003800000 */
.L_x_2:
[----:B------:R-:W-:Y:S01]  /*0380*/  SHF.R.S32.HI R2, RZ, 0x1f, R5 ;  /* 0x0000001fff027819 */ /* 0x000fe20000011405 */
[----:B------:R-:W0:Y:S01]  /*0390*/  SHFL.IDX PT, R0, R0, RZ, 0x1f ;  /* 0x00001fff00007589 */ /* 0x000e2200000e0000 */
[----:B------:R-:W5:Y:S01]  /*03a0*/  S2UR UR8, SR_CTAID.X ;  /* 0x00000000000879c3 */ /* 0x000f620000002500 */
[----:B------:R-:W-:Y:S02]  /*03b0*/  ELECT P0, URZ, PT ;  /* 0x00000000003f782f */ /* 0x000fe40003800000 */
[----:B------:R-:W-:Y:S01]  /*03c0*/  LEA.HI R2, R2, R5, RZ, 0x7 ;  /* 0x0000000502027211 */ /* 0x000fe200078f38ff */
[----:B------:R-:W-:Y:S01]  /*03d0*/  ULDC UR4, c[0x0][0x150] ;  /* 0x0000540000047ab9 */ /* 0x000fe20000000800 */
[----:B------:R-:W-:Y:S01]  /*03e0*/  SHF.R.S32.HI R9, RZ, 0x1f, R4 ;  /* 0x0000001fff097819 */ /* 0x000fe20000011404 */
[----:B------:R-:W-:Y:S01]  /*03f0*/  NOP ;  /* 0x0000000000007918 */ /* 0x000fe20000000000 */
[----:B------:R-:W-:Y:S01]  /*0400*/  LOP3.LUT R2, R2, 0xffffff80, RZ, 0xc0, !PT ;  /* 0xffffff8002027812 */ /* 0x000fe200078ec0ff */
[----:B------:R-:W-:Y:S01]  /*0410*/  NOP ;  /* 0x0000000000007918 */ /* 0x000fe20000000000 */
[----:B------:R-:W-:Y:S01]  /*0420*/  LEA.HI R9, R9, R4, RZ, 0x2 ;  /* 0x0000000409097211 */ /* 0x000fe200078f10ff */
[----:B------:R-:W1:Y:S01]  /*0430*/  LDC R11, c[0x0][0x144] ;  /* 0x00005100ff0b7b82 */ /* 0x000e620000000800 */
[----:B------:R-:W-:Y:S01]  /*0440*/  ISETP.NE.AND P3, PT, R6, RZ, PT ;  /* 0x000000ff0600720c */ /* 0x000fe20003f65270 */
[----:B------:R-:W-:Y:S01]  /*0450*/  IMAD.IADD R7, R5, 0x1, -R2 ;  /* 0x0000000105077824 */ /* 0x000fe200078e0a02 */
[----:B------:R-:W-:Y:S01]  /*0460*/  LOP3.LUT R9, R9, 0x3ffffffc, RZ, 0xc0, !PT ;  /* 0x3ffffffc09097812 */ /* 0x000fe200078ec0ff */
[----:B------:R-:W2:Y:S03]  /*0470*/  S2R R2, SR_CTAID.Y ;  /* 0x0000000000027919 */ /* 0x000ea60000002600 */
[----:B------:R-:W-:Y:S01]  /*0480*/  SHF.R.S32.HI R8, RZ, 0x1f, R7 ;  /* 0x0000001fff087819 */ /* 0x000fe20000011407 */
[----:B------:R-:W-:Y:S01]  /*0490*/  IMAD.IADD R4, R4, 0x1, -R9 ;  /* 0x0000000104047824 */ /* 0x000fe200078e0a09 */
[----:B------:R-:W3:Y:S02]  /*04a0*/  LDC R12, c[0x0][0x140] ;  /* 0x00005000ff0c7b82 */ /* 0x000ee40000000800 */
[----:B------:R-:W-:-:S02]  /*04b0*/  LEA.HI R8, R8, R7, RZ, 0x3 ;  /* 0x0000000708087211 */ /* 0x000fc400078f18ff */
[----:B0-----:R-:W-:Y:S02]  /*04c0*/  ISETP.NE.OR P0, PT, R0, RZ, !P0 ;  /* 0x000000ff0000720c */ /* 0x001fe40004705670 */
[--C-:B------:R-:W-:Y:S02]  /*04d0*/  SHF.R.S32.HI R0, RZ, 0x3, R8.reuse ;  /* 0x00000003ff007819 */ /* 0x100fe40000011408 */
[----:B------:R-:W-:Y:S02]  /*04e0*/  SHF.R.S32.HI R5, RZ, 0x1f, R8 ;  /* 0x0000001fff057819 */ /* 0x000fe40000011408 */
[----:B-----5:R-:W-:Y:S02]  /*04f0*/  I2FP.F32.U32 R8, UR8 ;  /* 0x0000000800087c45 */ /* 0x020fe40008201000 */
[----:B------:R-:W-:-:S03]  /*0500*/  LEA.HI R5, R5, R0, RZ, 0x2 ;  /* 0x0000000005057211 */ /* 0x000fc600078f10ff */
[----:B------:R-:W-:Y:S01]  /*0510*/  FMUL R10, R8, UR4 ;  /* 0x00000004080a7c20 */ /* 0x000fe20008400000 */
[----:B------:R-:W-:Y:S01]  /*0520*/  LOP3.LUT R5, R5, 0xfffffffc, RZ, 0xc0, !PT ;  /* 0xfffffffc05057812 */ /* 0x000fe200078ec0ff */
[----:B------:R-:W-:Y:S01]  /*0530*/  VOTEU.ALL UP0, P0 ;  /* 0x00000000003f7886 */ /* 0x000fe20000000000 */
[----:B------:R-:W-:Y:S01]  /*0540*/  ULDC UR4, c[0x0][0x154] ;  /* 0x0000550000047ab9 */ /* 0x000fe20000000800 */
[----:B------:R-:W-:Y:S02]  /*0550*/  VOTEU.ALL UP1, P0 ;  /* 0x00000000003f7886 */ /* 0x000fe40000020000 */
[----:B------:R-:W0:Y:S01]  /*0560*/  F2I.U32.TRUNC.NTZ R10, R10 ;  /* 0x0000000a000a7305 */ /* 0x000e22000020f000 */
[----:B------:R-:W-:Y:S01]  /*0570*/  IMAD.IADD R5, R0, 0x1, -R5 ;  /* 0x0000000100057824 */ /* 0x000fe200078e0a05 */
[----:B------:R-:W5:Y:S01]  /*0580*/  @!UP0 S2UR UR7, SR_CgaCtaId ;  /* 0x00000000000789c3 */ /* 0x000f620000008800 */
[----:B------:R-:W-:Y:S01]  /*0590*/  @!UP0 UMOV UR6, 0x400 ;  /* 0x0000040000068882 */ /* 0x000fe20000000000 */
[----:B---3--:R-:W-:Y:S01]  /*05a0*/  ISETP.EQ.U32.AND P2, PT, R12, 0x1, PT ;  /* 0x000000010c00780c */ /* 0x008fe20003f42070 */
[----:B------:R-:W-:Y:S01]  /*05b0*/  IMAD R8, R4, 0x4, R5 ;  /* 0x0000000404087824 */ /* 0x000fe200078e0205 */
[----:B--2---:R-:W-:-:S04]  /*05c0*/  I2FP.F32.U32 R4, R2 ;  /* 0x0000000200047245 */ /* 0x004fc80000201000 */
[----:B------:R-:W-:Y:S01]  /*05d0*/  LEA.HI R0, R8, R8, RZ, 0x1 ;  /* 0x0000000808007211 */ /* 0x000fe200078f08ff */
[----:B------:R-:W2:Y:S03]  /*05e0*/  LDC R5, c[0x0][0x148] ;  /* 0x00005200ff057b82 */ /* 0x000ea60000000800 */
[----:B------:R-:W-:Y:S01]  /*05f0*/  LOP3.LUT R9, R0, 0xfffffffe, RZ, 0xc0, !PT ;  /* 0xfffffffe00097812 */ /* 0x000fe200078ec0ff */
[----:B0-----:R-:W-:Y:S02]  /*0600*/  IMAD.MOV R14, RZ, RZ, -R10 ;  /* 0x000000ffff0e7224 */ /* 0x001fe400078e0a0a */
[----:B------:R-:W-:Y:S01]  /*0610*/  FMUL R10, R4, UR4 ;  /* 0x00000004040a7c20 */ /* 0x000fe20008400000 */
[----:B------:R-:W-:Y:S01]  /*0620*/  SHF.R.S32.HI R0, RZ, 0x1f, R3 ;  /* 0x0000001fff007819 */ /* 0x000fe20000011403 */
[----:B------:R-:W-:Y:S01]  /*0630*/  UMOV UR4, 0x20 ;  /* 0x0000002000047882 */ /* 0x000fe20000000000 */
[----:B-1----:R-:W-:Y:S01]  /*0640*/  IMAD R4, R11, R14, UR8 ;  /* 0x000000080b047e24 */ /* 0x002fe2000f8e020e */
[----:B------:R-:W-:-:S04]  /*0650*/  @!UP0 UIADD3 UR4, -UR4, 0x100000, URZ ;  /* 0x0010000004048890 */ /* 0x000fc8000fffe13f */
[----:B------:R-:W-:Y:S02]  /*0660*/  @!UP0 USHF.L.U32 UR5, UR4, 0xb, URZ ;  /* 0x0000000b04058899 */ /* 0x000fe4000800063f */
[----:B------:R-:W-:Y:S01]  /*0670*/  @!UP0 USHF.L.U32 UR4, UR4, 0x1, URZ ;  /* 0x0000000104048899 */ /* 0x000fe2000800063f */
[----:B------:R-:W-:Y:S01]  /*0680*/  IMAD.IADD R9, R8, 0x1, -R9 ;  /* 0x0000000108097824 */ /* 0x000fe200078e0a09 */
[----:B------:R-:W0:Y:S01]  /*0690*/  F2I.U32.TRUNC.NTZ R10, R10 ;  /* 0x0000000a000a7305 */ /* 0x000e22000020f000 */
[----:B------:R-:W-:-:S03]  /*06a0*/  LEA.HI R0, R0, R3, RZ, 0x2 ;  /* 0x0000000300007211 */ /* 0x000fc600078f10ff */
[----:B------:R-:W-:Y:S01]  /*06b0*/  ISETP.NE.AND P4, PT, R9, R4, PT ;  /* 0x000000040900720c */ /* 0x000fe20003f85270 */
[----:B-----5:R-:W-:Y:S01]  /*06c0*/  @!UP0 ULEA UR6, UR7, UR6, 0x18 ;  /* 0x0000000607068291 */ /* 0x020fe2000f8ec03f */
[----:B------:R-:W-:Y:S01]  /*06d0*/  LOP3.LUT R0, R0, 0xfffffffc, RZ, 0xc0, !PT ;  /* 0xfffffffc00007812 */ /* 0x000fe200078ec0ff */
[----:B------:R-:W-:Y:S01]  /*06e0*/  VOTEU.ALL UP0, P0 ;  /* 0x00000000003f7886 */ /* 0x000fe20000000000 */
[C---:B------:R-:W-:Y:S02]  /*06f0*/  SHF.L.U32 R9, R8.reuse, 0x2, RZ ;  /* 0x0000000208097819 */ /* 0x040fe400000006ff */
[----:B------:R-:W-:Y:S01]  /*0700*/  LOP3.LUT P0, RZ, R7, 0x7, RZ, 0xc0, !PT ;  /* 0x0000000707ff7812 */ /* 0x000fe2000780c0ff */
[----:B------:R-:W-:Y:S01]  /*0710*/  IMAD.IADD R0, R3, 0x1, -R0 ;  /* 0x0000000103007824 */ /* 0x000fe200078e0a00 */
[----:B------:R-:W-:Y:S01]  /*0720*/  LOP3.LUT R13, R8, 0xc, R9, 0x78, !PT ;  /* 0x0000000c080d7812 */ /* 0x000fe200078e7809 */
[----:B------:R-:W-:Y:S02]  /*0730*/  IMAD.MOV.U32 R7, RZ, RZ, 0x1 ;  /* 0x00000001ff077424 */ /* 0x000fe400078e00ff */
[----:B0-----:R-:W-:Y:S01]  /*0740*/  IMAD.MOV R14, RZ, RZ, -R10 ;  /* 0x000000ffff0e7224 */ /* 0x001fe200078e0a0a */
[----:B------:R-:W-:Y:S01]  /*0750*/  ISETP.NE.AND P1, PT, R0, 0x3, PT ;  /* 0x000000030000780c */ /* 0x000fe20003f25270 */
[----:B------:R-:W-:Y:S01]  /*0760*/  VIADD R10, R6, 0xffffffff ;  /* 0xffffffff060a7836 */ /* 0x000fe20000000000 */
[----:B------:R-:W-:Y:S01]  /*0770*/  @P4 LEA.HI R8, R13, R13, RZ, 0x1 ;  /* 0x0000000d0d084211 */ /* 0x000fe200078f08ff */
[----:B--2---:R-:W-:Y:S01]  /*0780*/  IMAD R9, R5, R14, R2 ;  /* 0x0000000e05097224 */ /* 0x004fe200078e0202 */
[----:B------:R-:W-:Y:S01]  /*0790*/  ISETP.EQ.OR P1, PT, R0, RZ, !P1 ;  /* 0x000000ff0000720c */ /* 0x000fe20004f22670 */
[----:B------:R0:W-:Y:S01]  /*07a0*/  STL [R1+0x84], R13 ;  /* 0x0000840d01007387 */ /* 0x0001e20000100800 */
[----:B------:R-:W-:-:S03]  /*07b0*/  @P4 SHF.R.S32.HI R8, RZ, 0x1, R8 ;  /* 0x00000001ff084819 */ /* 0x000fc60000011408 */
[----:B------:R-:W1:Y:S02]  /*07c0*/  FENCE.VIEW.ASYNC.S ;  /* 0x00000000000073c6 */ /* 0x000e640000000000 */
[----:B-1----:R0:W1:Y:S01]  /*07d0*/  @!UP0 SYNCS.EXCH.64 URZ, [UR6+0x90], UR4 ;  /* 0x00009004063f85b2 */ /* 0x0020620008000100 */
[----:B------:R-:W-:Y:S02]  /*07e0*/  ISETP.LT.U32.AND P0, PT, R13, 0x2, !P0 ;  /* 0x000000020d00780c */ /* 0x000fe40004701070 */
[----:B------:R-:W-:Y:S02]  /*07f0*/  @P4 ISETP.NE.AND P5, PT, R8, R9, PT ;  /* 0x000000090800420c */ /* 0x000fe40003fa5270 */
[----:B------:R-:W-:Y:S02]  /*0800*/  ISETP.EQ.AND P1, PT, R6, RZ, P1 ;  /* 0x000000ff0600720c */ /* 0x000fe40000f22270 */
[----:B------:R-:W-:Y:S02]  /*0810*/  SEL R8, RZ, 0x1, !P0 ;  /* 0x00000001ff087807 */ /* 0x000fe40004000000 */
[----:B------:R-:W-:-:S02]  /*0820*/  @P4 SEL R7, RZ, 0x1, P5 ;  /* 0x00000001ff074807 */ /* 0x000fc40002800000 */
[----:B------:R-:W-:Y:S02]  /*0830*/  ISETP.GE.U32.AND P6, PT, R10, 0x2, PT ;  /* 0x000000020a00780c */ /* 0x000fe40003fc6070 */
[----:B------:R-:W-:Y:S02]  /*0840*/  SEL R6, RZ, 0x1, !P1 ;  /* 0x00000001ff067807 */ /* 0x000fe40004800000 */
[----:B------:R-:W-:Y:S01]  /*0850*/  LOP3.LUT R7, R7, R8, RZ, 0xc0, !PT ;  /* 0x0000000807077212 */ /* 0x000fe200078ec0ff */
[----:B------:R0:W2:Y:S01]  /*0860*/  @!UP1 SYNCS.EXCH.64 URZ, [UR6+0x98], UR4 ;  /* 0x00009804063f95b2 */ /* 0x0000a20008000100 */
[----:B------:R-:W-:Y:S01]  /*0870*/  SEL R6, R6, 0x2, P6 ;  /* 0x0000000206067807 */ /* 0x000fe20003000000 */
[----:B------:R-:W-:Y:S02]  /*0880*/  NOP ;  /* 0x0000000000007918 */ /* 0x000fe40000000000 */
[----:B------:R0:W-:Y:S04]  /*0890*/  STL [R1+0x80], R7 ;  /* 0x0000800701007387 */ /* 0x0001e80000100800 */
[----:B------:R0:W-:Y:S01]  /*08a0*/  STL [R1+0x88], R6 ;  /* 0x0000880601007387 */ /* 0x0001e20000100800 */
[----:B-1----:R-:W-:Y:S05]  /*08b0*/  @!P2 BRA `(.L_x_4) ;  /* 0x000000000008a947 */ /* 0x002fea0003800000 */
[----:B--2-4-:R-:W-:Y:S01]  /*08c0*/  UCGABAR_ARV ;  /* 0x00000000000079c7 */ /* 0x014fe20008000000 */
[----:B------:R-:W-:Y:S05]  /*08d0*/  BRA `(.L_x_5) ;  /* 0x0000000000047947 */ /* 0x000fea0003800000 */
.L_x_4:
[----:B--2-4-:R-:W-:Y:S01]  /*08e0*/  NOP ;  /* 0x0000000000007918 */ /* 0x014fe20000000000 */
.L_x_5:
[----:B0-----:R-:W0:Y:S01]  /*08f0*/  LDC R6, c[0x0][0x65c] ;  /* 0x00019700ff067b82 */ /* 0x001e220000000800 */
[----:B------:R-:W-:Y:S02]  /*0900*/  MOV R7, RZ ;  /* 0x000000ff00077202 */ /* 0x000fe40000000f00 */
[----:B0-----:R-:W-:Y:S01]  /*0910*/  ISETP.NE.AND P1, PT, R6, 0x1, PT ;  /* 0x000000010600780c */ /* 0x001fe20003f25270 */
[----:B------:R-:W-:-:S12]  /*0920*/  IMAD.U32 R6, RZ, RZ, UR8 ;  /* 0x00000008ff067e24 */ /* 0x000fd8000f8e00ff */
[----:B------:R-:W0:Y:S01]  /*0930*/  @P1 LDC R9, c[0x0][0x10] ;  /* 0x00000400ff091b82 */ /* 0x000e220000000800 */
[----:B------:R-:W-:Y:S02]  /*0940*/  @P1 IMAD.MOV.U32 R3, RZ, RZ, RZ ;  /* 0x000000ffff031224 */ /* 0x000fe400078e00ff */
[----:B------:R-:W-:-:S05]  /*0950*/  @P1 IMAD.MOV.U32 R13, RZ, RZ, RZ ;  /* 0x000000ffff0d1224 */ /* 0x000fca00078e00ff */
[----:B------:R-:W1:Y:S01]  /*0960*/  @!P1 LDC R11, c[0x0][0xc] ;  /* 0x00000300ff0b9b82 */ /* 0x000e620000000800 */
[----:B0-----:R-:W-:-:S04]  /*0970*/  @P1 IMAD.WIDE.U32 R8, R9, UR8, R2 ;  /* 0x0000000809081c25 */ /* 0x001fc8000f8e0002 */
[----:B------:R-:W-:Y:S02]  /*0980*/  @P1 IMAD.MOV.U32 R15, RZ, RZ, R8 ;  /* 0x000000ffff0f1224 */ /* 0x000fe400078e0008 */
[----:B------:R-:W-:Y:S02]  /*0990*/  @P1 IMAD.IADD R23, R9, 0x1, R13 ;  /* 0x0000000109171824 */ /* 0x000fe400078e020d */
[----:B-1----:R-:W-:-:S04]  /*09a0*/  @!P1 IMAD.WIDE.U32 R6, R2, R11, R6 ;  /* 0x0000000b02069225 */ /* 0x002fc800078e0006 */
[----:B------:R-:W-:Y:S02]  /*09b0*/  @!P1 IMAD.MOV.U32 R15, RZ, RZ, R6 ;  /* 0x000000ffff0f9224 */ /* 0x000fe400078e0006 */
[----:B------:R-:W-:-:S03]  /*09c0*/  @!P1 IMAD.MOV.U32 R23, RZ, RZ, R7 ;  /* 0x000000ffff179224 */ /* 0x000fc600078e0007 */
[----:B------:R0:W-:Y:S04]  /*09d0*/  STL [R1+0x90], R15 ;  /* 0x0000900f01007387 */ /* 0x0001e80000100800 */
[----:B------:R0:W-:Y:S01]  /*09e0*/  STL [R1+0x8c], R23 ;  /* 0x00008c1701007387 */ /* 0x0001e20000100800 */
[----:B------:R-:W-:Y:S05]  /*09f0*/  @!P2 BRA `(.L_x_6) ;  /* 0x00000000000ca947 */ /* 0x000fea0003800000 */
[----:B------:R-:W-:Y:S01]  /*0a00*/  UCGABAR_WAIT ;  /* 0x0000000000007dc7 */ /* 0x000fe20008000000 */
[----:B------:R-:W-:Y:S01]  /*0a10*/  CCTL.IVALL ;  /* 0x00000000ff00798f */ /* 0x000fe20002000000 */
[----:B------:R-:W-:Y:S05]  /*0a20*/  BRA `(.L_x_7) ;  /* 0x0000000000047947 */ /* 0x000fea0003800000 */
.L_x_6:
[----:B------:R-:W-:Y:S06]  /*0a30*/  BAR.SYNC.DEFER_BLOCKING 0x0 ;  /* 0x0000000000007b1d */ /* 0x000fec0000010000 */
.L_x_7:
[----:B------:R-:W-:Y:S05]  /*0a40*/  @!P3 BRA `(.L_x_8) ;  /* 0x000000f0002cb947 */ /* 0x000fea0003800000 */
[----:B------:R-:W-:-:S13]  /*0a50*/  ISETP.GT.U32.AND P0, PT, R10, 0x1, PT ;  /* 0x000000010a00780c */ /* 0x000fda0003f04070 */
[----:B------:R-:W-:Y:S05]  /*0a60*/  @P0 EXIT ;  /* 0x000000000000094d */ /* 0x000fea0003800000 */
[----:B------:R-:W-:Y:S01]  /*0a70*/  IMAD.MOV.U32 R6, RZ, RZ, -0x1 ;  /* 0xffffffffff067424 */ /* 0x000fe200078e00ff */
[----:B------:R-:W-:Y:S01]  /*0a80*/  ULDC.64 UR4, c[0x0][0x650] ;  /* 0x0001940000047ab9 */ /* 0x000fe20000000a00 */
[----:B------:R-:W-:Y:S01]  /*0a90*/  PRMT R0, RZ, 0x7610, R0 ;  /* 0x00007610ff007816 */ /* 0x000fe20000000000 */
[----:B------:R-:W-:Y:S01]  /*0aa0*/  IMAD.MOV.U32 R19, RZ, RZ, -0x1 ;  /* 0xffffffffff137424 */ /* 0x000fe200078e00ff */
[----:B------:R-:W-:Y:S01]  /*0ab0*/  ISETP.GE.U32.AND P0, PT, R15, UR4, PT ;  /* 0x000000040f007c0c */ /* 0x000fe2000bf06070 */
[----:B------:R1:W-:Y:S01]  /*0ac0*/  STL [R1+0x94], R6 ;  /* 0x0000940601007387 */ /* 0x0003e20000100800 */
[----:B------:R-:W-:Y:S02]  /*0ad0*/  IMAD.MOV.U32 R18, RZ, RZ, -0x1 ;  /* 0xffffffffff127424 */ /* 0x000fe400078e00ff */
[----:B------:R-:W-:-:S13]  /*0ae0*/  ISETP.GE.U32.AND.EX P0, PT, R23, UR5, PT, P0 ;  /* 0x0000000517007c0c */ /* 0x000fda000bf06100 */
[----:B-1----:R-:W-:Y:S05]  /*0af0*/  @P0 BRA `(.L_x_9) ;  /* 0x0000000400340947 */ /* 0x002fea0003800000 */
[----:B------:R-:W1:Y:S01]  /*0b00*/  LDC.64 R16, c[0x0][0x628] ;  /* 0x00018a00ff107b82 */ /* 0x000e620000000a00 */
[----:B------:R-:W-:Y:S01]  /*0b10*/  MOV R6, R15 ;  /* 0x0000000f00067202 */ /* 0x000fe20000000f00 */
[----:B------:R-:W-:-:S06]  /*0b20*/  IMAD.MOV.U32 R7, RZ, RZ, R23 ;  /* 0x000000ffff077224 */ /* 0x000fcc00078e0017 */
[----:B------:R-:W2:Y:S08]  /*0b30*/  LDC R0, c[0x0][0x630] ;  /* 0x00018c00ff007b82 */ /* 0x000eb00000000800 */
[----:B------:R-:W3:Y:S01]  /*0b40*/  LDC.64 R18, c[0x0][0x620] ;  /* 0x00018800ff127b82 */ /* 0x000ee20000000a00 */
[----:B-1----:R-:W-:-:S04]  /*0b50*/  ISETP.NE.U32.AND P0, PT, R16, RZ, PT ;  /* 0x000000ff1000720c */ /* 0x002fc80003f05070 */
[----:B------:R-:W-:-:S13]  /*0b60*/  ISETP.NE.AND.EX P0, PT, R17, RZ, PT, P0 ;  /* 0x000000ff1100720c */ /* 0x000fda0003f05300 */
[----:B--23--:R-:W-:Y:S05]  /*0b70*/  @!P0 BRA `(.L_x_10) ;  /* 0x0000000000288947 */ /* 0x00cfea0003800000 */
[----:B------:R-:W1:Y:S02]  /*0b80*/  LDC R11, c[0x0][0x634] ;  /* 0x00018d00ff0b7b82 */ /* 0x000e640000000800 */
[----:B-1----:R-:W-:-:S05]  /*0b90*/  IADD3 R11, P0, R15, R11, RZ ;  /* 0x0000000b0f0b7210 */ /* 0x002fca0007f1e0ff */
[----:B------:R-:W-:-:S04]  /*0ba0*/  IMAD.X R13, RZ, RZ, R23, P0 ;  /* 0x000000ffff0d7224 */ /* 0x000fc800000e0617 */
[----:B------:R-:W-:-:S04]  /*0bb0*/  IMAD.WIDE.U32 R6, R13, R16, RZ ;  /* 0x000000100d067225 */ /* 0x000fc800078e00ff */
[----:B------:R-:W-:-:S04]  /*0bc0*/  IMAD.WIDE.U32 R8, P0, R11, R17, R6 ;  /* 0x000000110b087225 */ /* 0x000fc80007800006 */
[----:B------:R-:W-:-:S04]  /*0bd0*/  IMAD.WIDE.U32 R6, R11, R16, RZ ;  /* 0x000000100b067225 */ /* 0x000fc800078e00ff */
[----:B------:R-:W-:Y:S01]  /*0be0*/  IMAD.X R11, RZ, RZ, RZ, P0 ;  /* 0x000000ffff0b7224 */ /* 0x000fe200000e06ff */
[----:B------:R-:W-:Y:S01]  /*0bf0*/  IADD3 RZ, P0, R7, R8, RZ ;  /* 0x0000000807ff7210 */ /* 0x000fe20007f1e0ff */
[----:B------:R-:W-:-:S04]  /*0c00*/  IMAD.MOV.U32 R10, RZ, RZ, R9 ;  /* 0x000000ffff0a7224 */ /* 0x000fc800078e0009 */
[----:B------:R-:W-:-:S08]  /*0c10*/  IMAD.WIDE.U32.X R6, R13, R17, R10, P0 ;  /* 0x000000110d067225 */ /* 0x000fd000000e040a */
.L_x_10:
[-CC-:B------:R-:W-:Y:S01]  /*0c20*/  SHF.R.U64 R22, R6, R0.reuse, R7.reuse ;  /* 0x0000000006167219 */ /* 0x180fe20000001207 */
[----:B------:R-:W1:Y:S01]  /*0c30*/  LDC.64 R20, c[0x0][0x640] ;  /* 0x00019000ff147b82 */ /* 0x000e620000000a00 */
[----:B------:R-:W-:Y:S01]  /*0c40*/  SHF.R.U32.HI R0, RZ, R0, R7 ;  /* 0x00000000ff007219 */ /* 0x000fe20000011607 */
[----:B------:R-:W-:Y:S01]  /*0c50*/  IMAD.MOV.U32 R6, RZ, RZ, R15 ;  /* 0x000000ffff067224 */ /* 0x000fe200078e000f */
[----:B------:R-:W-:Y:S01]  /*0c60*/  IADD3 R3, P0, RZ, -R22, RZ ;  /* 0x80000016ff037210 */ /* 0x000fe20007f1e0ff */
[----:B------:R-:W-:-:S04]  /*0c70*/  IMAD.MOV.U32 R17, RZ, RZ, 0x1 ;  /* 0x00000001ff117424 */ /* 0x000fc800078e00ff */
[----:B------:R-:W2:Y:S01]  /*0c80*/  LDC R8, c[0x0][0x618] ;  /* 0x00018600ff087b82 */ /* 0x000ea20000000800 */
[----:B------:R-:W-:-:S04]  /*0c90*/  IMAD.X R7, RZ, RZ, ~R0, P0 ;  /* 0x000000ffff077224 */ /* 0x000fc800000e0e00 */
[----:B------:R-:W-:Y:S02]  /*0ca0*/  IMAD R0, R7, R18, RZ ;  /* 0x0000001207007224 */ /* 0x000fe400078e02ff */
[----:B------:R-:W-:Y:S01]  /*0cb0*/  IMAD.MOV.U32 R7, RZ, RZ, R23 ;  /* 0x000000ffff077224 */ /* 0x000fe200078e0017 */
[----:B------:R-:W3:Y:S01]  /*0cc0*/  LDC R12, c[0x0][0x608] ;  /* 0x00018200ff0c7b82 */ /* 0x000ee20000000800 */
[----:B0-----:R-:W-:Y:S02]  /*0cd0*/  IMAD R23, R5, R14, R2 ;  /* 0x0000000e05177224 */ /* 0x001fe400078e0202 */
[----:B------:R-:W-:-:S04]  /*0ce0*/  IMAD.WIDE.U32 R6, R3, R18, R6 ;  /* 0x0000001203067225 */ /* 0x000fc800078e0006 */
[----:B------:R-:W-:Y:S01]  /*0cf0*/  IMAD R3, R3, R19, R0 ;  /* 0x0000001303037224 */ /* 0x000fe200078e0200 */
[----:B------:R-:W0:Y:S01]  /*0d00*/  LDC R16, c[0x0][0x658] ;  /* 0x00019600ff107b82 */ /* 0x000e220000000800 */
[----:B-1----:R-:W-:-:S03]  /*0d10*/  ISETP.NE.U32.AND P0, PT, R20, RZ, PT ;  /* 0x000000ff1400720c */ /* 0x002fc60003f05070 */
[----:B------:R-:W-:Y:S01]  /*0d20*/  IADD3 R3, R7, R3, RZ ;  /* 0x0000000307037210 */ /* 0x000fe20007ffe0ff */
[----:B------:R-:W-:Y:S01]  /*0d30*/  IMAD.MOV.U32 R7, RZ, RZ, -0x1 ;  /* 0xffffffffff077424 */ /* 0x000fe200078e00ff */
[----:B------:R-:W-:Y:S02]  /*0d40*/  ISETP.NE.AND.EX P0, PT, R21, RZ, PT, P0 ;  /* 0x000000ff1500720c */ /* 0x000fe40003f05300 */
[----:B------:R-:W1:Y:S01]  /*0d50*/  LDC R19, c[0x0][0x600] ;  /* 0x00018000ff137b82 */ /* 0x000e620000000800 */
[-CC-:B--2---:R-:W-:Y:S02]  /*0d60*/  SHF.R.U64 R10, R6, R8.reuse, R3.reuse ;  /* 0x00000008060a7219 */ /* 0x184fe40000001203 */
[----:B------:R-:W-:-:S05]  /*0d70*/  SHF.R.U32.HI R3, RZ, R8, R3 ;  /* 0x00000008ff037219 */ /* 0x000fca0000011603 */
[----:B------:R-:W2:Y:S01]  /*0d80*/  LDC R13, c[0x0][0x648] ;  /* 0x00019200ff0d7b82 */ /* 0x000ea20000000800 */
[-CC-:B---3--:R-:W-:Y:S02]  /*0d90*/  SHF.R.U64 R24, R10, R12.reuse, R3.reuse ;  /* 0x0000000c0a187219 */ /* 0x188fe40000001203 */
[----:B------:R-:W-:-:S05]  /*0da0*/  SHF.R.U32.HI R3, RZ, R12, R3 ;  /* 0x0000000cff037219 */ /* 0x000fca0000011603 */
[----:B------:R-:W3:Y:S01]  /*0db0*/  LDC R15, c[0x0][0x638] ;  /* 0x00018e00ff0f7b82 */ /* 0x000ee20000000800 */
[-CC-:B0-----:R-:W-:Y:S02]  /*0dc0*/  SHF.R.U64 R12, R24, R16.reuse, R3.reuse ;  /* 0x00000010180c7219 */ /* 0x181fe40000001203 */
[-C--:B------:R-:W-:Y:S02]  /*0dd0*/  SHF.L.U32 R0, R7, R16.reuse, RZ ;  /* 0x0000001007007219 */ /* 0x080fe400000006ff */
[----:B------:R-:W-:Y:S01]  /*0de0*/  SHF.R.U32.HI R3, RZ, R16, R3 ;  /* 0x00000010ff037219 */ /* 0x000fe20000011603 */
[----:B------:R-:W-:Y:S01]  /*0df0*/  IMAD.MOV.U32 R2, RZ, RZ, R12 ;  /* 0x000000ffff027224 */ /* 0x000fe200078e000c */
[----:B------:R-:W-:Y:S01]  /*0e00*/  LOP3.LUT R5, RZ, R0, RZ, 0x33, !PT ;  /* 0x00000000ff057212 */ /* 0x000fe200078e33ff */
[----:B------:R-:W0:Y:S01]  /*0e10*/  LDC R18, c[0x0][0x610] ;  /* 0x00018400ff127b82 */ /* 0x000e220000000800 */
[----:B------:R-:W-:Y:S05]  /*0e20*/  @!P0 BRA `(.L_x_11) ;  /* 0x0000000000288947 */ /* 0x000fea0003800000 */
[----:B------:R-:W4:Y:S02]  /*0e30*/  LDC R9, c[0x0][0x64c] ;  /* 0x00019300ff097b82 */ /* 0x000f240000000800 */
[----:B----4-:R-:W-:-:S05]  /*0e40*/  IADD3 R9, P0, R12, R9, RZ ;  /* 0x000000090c097210 */ /* 0x010fca0007f1e0ff */
        /* <DEDUP_REMOVED lines=8> */
.L_x_11:
[----:B------:R4:W-:Y:S01]  /*0ed0*/  STL [R1+0x94], R22 ;  /* 0x0000941601007387 */ /* 0x0009e20000100800 */
[----:B--2---:R-:W-:Y:S01]  /*0ee0*/  SHF.R.U64 R2, R2, R13, R3 ;  /* 0x0000000d02027219 */ /* 0x004fe20000001203 */
[----:B-1----:R-:W-:Y:S01]  /*0ef0*/  VIADD R3, R19, 0xffffffff ;  /* 0xffffffff13037836 */ /* 0x002fe20000000000 */
[----:B------:R-:W-:Y:S02]  /*0f00*/  SHF.L.U32 R0, R17, R16, RZ ;  /* 0x0000001011007219 */ /* 0x000fe400000006ff */
[----:B------:R-:W-:Y:S02]  /*0f10*/  LOP3.LUT R5, R24, R5, RZ, 0xc0, !PT ;  /* 0x0000000518057212 */ /* 0x000fe400078ec0ff */
[----:B------:R-:W-:Y:S02]  /*0f20*/  IADD3 R6, -R2, RZ, RZ ;  /* 0x000000ff02067210 */ /* 0x000fe40007ffe1ff */
[----:B------:R-:W-:Y:S01]  /*0f30*/  SEL R4, R4, R23, !P1 ;  /* 0x0000001704047207 */ /* 0x000fe20004800000 */
[----:B------:R-:W-:Y:S01]  /*0f40*/  IMAD R5, R0, R2, R5 ;  /* 0x0000000200057224 */ /* 0x000fe200078e0205 */
[----:B------:R-:W-:Y:S01]  /*0f50*/  LOP3.LUT R3, R10, R3, RZ, 0xc0, !PT ;  /* 0x000000030a037212 */ /* 0x000fe200078ec0ff */
[----:B---3--:R-:W-:-:S02]  /*0f60*/  IMAD R0, R6, R15, R12 ;  /* 0x0000000f06007224 */ /* 0x008fc400078e020c */
[----:B0-----:R-:W-:Y:S02]  /*0f70*/  IMAD R4, R5, R18, R4 ;  /* 0x0000001205047224 */ /* 0x001fe400078e0204 */
[----:B------:R-:W-:Y:S02]  /*0f80*/  IMAD R19, R0, R19, R3 ;  /* 0x0000001300137224 */ /* 0x000fe400078e0203 */
[----:B------:R-:W-:-:S03]  /*0f90*/  IMAD.MOV.U32 R2, RZ, RZ, 0x1 ;  /* 0x00000001ff027424 */ /* 0x000fc600078e00ff */
[----:B------:R-:W-:Y:S02]  /*0fa0*/  SEL R18, R19, R4, !P1 ;  /* 0x0000000413127207 */ /* 0x000fe40004800000 */
[----:B------:R-:W-:Y:S02]  /*0fb0*/  PRMT R0, R2, 0x7610, R0 ;  /* 0x0000761002007816 */ /* 0x000fe40000000000 */
[----:B----4-:R-:W-:-:S07]  /*0fc0*/  SEL R19, R4, R19, !P1 ;  /* 0x0000001304137207 */ /* 0x010fce0004800000 */
.L_x_9:
[----:B------:R-:W-:-:S08]  /*0fd0*/  NOP ;  /* 0x0000000000007918 */ /* 0x000fd00000000000 */
[----:B------:R-:W1:Y:S02]  /*0fe0*/  USETMAXREG.TRY_ALLOC.CTAPOOL UP0, 0xe8 ;  /* 0x000000e8000079c8 */ /* 0x000e640008000600 */
[----:B-1----:R-:W-:-:S13]  /*0ff0*/  PLOP3.LUT P0, PT, PT, PT, UP0, 0x80, 0x0 ;  /* 0x000000000000781c */ /* 0x002fda0003f0f008 */
[----:B------:R-:W-:Y:S05]  /*1000*/  @!P0 BRA `(.L_x_9) ;  /* 0xfffffffc00f08947 */ /* 0x000fea000383ffff */
[----:B------:R-:W-:Y:S01]  /*1010*/  ULDC.64 UR4, c[0x0][0x598] ;  /* 0x0001660000047ab9 */ /* 0x000fe20000000a00 */
[----:B------:R-:W-:Y:S01]  /*1020*/  ULDC.64 UR48, c[0x0][0x208] ;  /* 0x0000820000307ab9 */ /* 0x000fe20000000a00 */
[----:B------:R-:W-:-:S04]  /*1030*/  ISETP.NE.U32.AND P0, PT, RZ, UR4, PT ;  /* 0x00000004ff007c0c */ /* 0x000fc8000bf05070 */
[----:B------:R-:W-:-:S13]  /*1040*/  ISETP.NE.AND.EX P0, PT, RZ, UR5, PT, P0 ;  /* 0x00000005ff007c0c */ /* 0x000fda000bf05300 */
[----:B------:R-:W-:Y:S05]  /*1050*/  @!P0 BRA `(.L_x_12) ;  /* 0x00000000001c8947 */ /* 0x000fea0003800000 */
[----:B------:R-:W1:Y:S02]  /*1060*/  LDC.64 R2, c[0x0][0x598] ;  /* 0x00016600ff027b82 */ /* 0x000e640000000a00 */
[----:B-1----:R-:W2:Y:S02]  /*1070*/  LDG.E.64 R2, desc[UR48][R2.64] ;  /* 0x0000003002027981 */ /* 0x002ea4000c1e1b00 */
[----:B--2---:R-:W-:-:S04]  /*1080*/  ISETP.NE.U32.AND P0, PT, R2, RZ, PT ;  /* 0x000000ff0200720c */ /* 0x004fc80003f05070 */
[----:B------:R-:W-:-:S13]  /*1090*/  ISETP.NE.AND.EX P0, PT, R3, RZ, PT, P0 ;  /* 0x000000ff0300720c */ /* 0x000fda0003f05300 */
[----:B------:R-:W-:Y:S05]  /*10a0*/  @!P0 BRA `(.L_x_12) ;  /* 0x0000000000088947 */ /* 0x000fea0003800000 */
[----:B------:R1:W5:Y:S01]  /*10b0*/  LD.E R16, desc[UR48][R2.64] ;  /* 0x0000003002107980 */ /* 0x000362000c101900 */
[----:B------:R-:W-:Y:S05]  /*10c0*/  BRA `(.L_x_13) ;  /* 0x0000000000247947 */ /* 0x000fea0003800000 */
.L_x_12:
[----:B------:R-:W-:Y:S02]  /*10d0*/  ULDC.64 UR4, c[0x0][0x588] ;  /* 0x0001620000047ab9 */ /* 0x000fe40000000a00 */
[----:B------:R-:W-:-:S04]  /*10e0*/  ISETP.NE.U32.AND P0, PT, RZ, UR4, PT ;  /* 0x00000004ff007c0c */ /* 0x000fc8000bf05070 */
[----:B------:R-:W-:-:S13]  /*10f0*/  ISETP.NE.AND.EX P0, PT, RZ, UR5, PT, P0 ;  /* 0x00000005ff007c0c */ /* 0x000fda000bf05300 */
[----:B------:R-:W-:Y:S05]  /*1100*/  @!P0 BRA `(.L_x_14) ;  /* 0x00000000000c8947 */ /* 0x000fea0003800000 */
[----:B------:R-:W1:Y:S02]  /*1110*/  LDC.64 R16, c[0x0][0x588] ;  /* 0x00016200ff107b82 */ /* 0x000e640000000a00 */
[----:B-1----:R2:W5:Y:S01]  /*1120*/  LDG.E R16, desc[UR48][R16.64] ;  /* 0x0000003010107981 */ /* 0x002562000c1e1900 */
[----:B------:R-:W-:Y:S05]  /*1130*/  BRA `(.L_x_13) ;  /* 0x0000000000087947 */ /* 0x000fea0003800000 */
.L_x_14:
[----:B------:R-:W-:Y:S02]  /*1140*/  ULDC UR4, c[0x0][0x580] ;  /* 0x0001600000047ab9 */ /* 0x000fe40000000800 */
[----:B------:R-:W-:-:S07]  /*1150*/  IMAD.U32 R16, RZ, RZ, UR4 ;  /* 0x00000004ff107e24 */ /* 0x000fce000f8e00ff */
.L_x_13:
[----:B------:R-:W-:Y:S02]  /*1160*/  ULDC.64 UR4, c[0x0][0x5a0] ;  /* 0x0001680000047ab9 */ /* 0x000fe40000000a00 */
[----:B------:R-:W-:-:S04]  /*1170*/  ISETP.NE.U32.AND P0, PT, RZ, UR4, PT ;  /* 0x00000004ff007c0c */ /* 0x000fc8000bf05070 */
[----:B------:R-:W-:-:S13]  /*1180*/  ISETP.NE.AND.EX P0, PT, RZ, UR5, PT, P0 ;  /* 0x00000005ff007c0c */ /* 0x000fda000bf05300 */
[----:B------:R-:W-:Y:S05]  /*1190*/  @!P0 BRA `(.L_x_15) ;  /* 0x00000000001c8947 */ /* 0x000fea0003800000 */
[----:B-1----:R-:W1:Y:S02]  /*11a0*/  LDC.64 R2, c[0x0][0x5a0] ;  /* 0x00016800ff027b82 */ /* 0x002e640000000a00 */
[----:B-1----:R-:W3:Y:S02]  /*11b0*/  LDG.E.64 R2, desc[UR48][R2.64] ;  /* 0x0000003002027981 */ /* 0x002ee4000c1e1b00 */
[----:B---3--:R-:W-:-:S04]  /*11c0*/  ISETP.NE.U32.AND P0, PT, R2, RZ, PT ;  /* 0x000000ff0200720c */ /* 0x008fc80003f05070 */
[----:B------:R-:W-:-:S13]  /*11d0*/  ISETP.NE.AND.EX P0, PT, R3, RZ, PT, P0 ;  /* 0x000000ff0300720c */ /* 0x000fda0003f05300 */
[----:B------:R-:W-:Y:S05]  /*11e0*/  @!P0 BRA `(.L_x_15) ;  /* 0x0000000000088947 */ /* 0x000fea0003800000 */
[----:B--2---:R1:W5:Y:S01]  /*11f0*/  LD.E R17, desc[UR48][R2.64] ;  /* 0x0000003002117980 */ /* 0x004362000c101900 */
[----:B------:R-:W-:Y:S05]  /*1200*/  BRA `(.L_x_16) ;  /* 0x0000000000247947 */ /* 0x000fea0003800000 */
.L_x_15:
[----:B------:R-:W-:Y:S02]  /*1210*/  ULDC.64 UR4, c[0x0][0x590] ;  /* 0x0001640000047ab9 */ /* 0x000fe40000000a00 */
[----:B------:R-:W-:-:S04]  /*1220*/  ISETP.NE.U32.AND P0, PT, RZ, UR4, PT ;  /* 0x00000004ff007c0c */ /* 0x000fc8000bf05070 */
[----:B------:R-:W-:-:S13]  /*1230*/  ISETP.NE.AND.EX P0, PT, RZ, UR5, PT, P0 ;  /* 0x00000005ff007c0c */ /* 0x000fda000bf05300 */
[----:B------:R-:W-:Y:S05]  /*1240*/  @!P0 BRA `(.L_x_17) ;  /* 0x00000000000c8947 */ /* 0x000fea0003800000 */
[----:B-1----:R-:W2:Y:S02]  /*1250*/  LDC.64 R2, c[0x0][0x590] ;  /* 0x00016400ff027b82 */ /* 0x002ea40000000a00 */
[----:B--2---:R2:W5:Y:S01]  /*1260*/  LDG.E R17, desc[UR48][R2.64] ;  /* 0x0000003002117981 */ /* 0x004562000c1e1900 */
[----:B------:R-:W-:Y:S05]  /*1270*/  BRA `(.L_x_16) ;  /* 0x0000000000087947 */ /* 0x000fea0003800000 */
.L_x_17:
[----:B------:R-:W-:Y:S02]  /*1280*/  ULDC UR4, c[0x0][0x584] ;  /* 0x0001610000047ab9 */ /* 0x000fe40000000800 */
[----:B--2---:R-:W-:-:S07]  /*1290*/  IMAD.U32 R17, RZ, RZ, UR4 ;  /* 0x00000004ff117e24 */ /* 0x004fce000f8e00ff */
.L_x_16:
[----:B------:R-:W-:-:S13]  /*12a0*/  LOP3.LUT P0, RZ, R0, 0xff, RZ, 0xc0, !PT ;  /* 0x000000ff00ff7812 */ /* 0x000fda000780c0ff */
[----:B------:R-:W-:Y:S05]  /*12b0*/  @!P0 EXIT ;  /* 0x000000000000894d */ /* 0x000fea0003800000 */
[----:B------:R-:W-:Y:S01]  /*12c0*/  ULDC UR4, c[0x0][0x28c] ;  /* 0x0000a30000047ab9 */ /* 0x000fe20000000800 */
[----:B------:R-:W-:Y:S01]  /*12d0*/  UMOV UR36, URZ ;  /* 0x0000003f00247c82 */ /* 0x000fe20008000000 */
[----:B------:R-:W-:Y:S01]  /*12e0*/  UIADD3 UR4, UR4, 0x3f, URZ ;  /* 0x0000003f04047890 */ /* 0x000fe2000fffe03f */
[----:B------:R-:W-:-:S03]  /*12f0*/  UMOV UR37, URZ ;  /* 0x0000003f00257c82 */ /* 0x000fc60008000000 */
[----:B------:R-:W-:-:S04]  /*1300*/  USHF.R.S32.HI UR5, URZ, 0x1f, UR4 ;  /* 0x0000001f3f057899 */ /* 0x000fc80008011404 */
[----:B------:R-:W-:-:S04]  /*1310*/  ULEA.HI UR5, UR5, UR4, URZ, 0x6 ;  /* 0x0000000405057291 */ /* 0x000fc8000f8f303f */
[----:B------:R-:W-:-:S12]  /*1320*/  USHF.R.S32.HI UR38, URZ, 0x6, UR5 ;  /* 0x000000063f267899 */ /* 0x000fd80008011405 */
.L_x_487:
[----:B---3--:R-:W3:Y:S01]  /*1330*/  S2R R0, SR_TID.X ;  /* 0x0000000000007919 */ /* 0x008ee20000002100 */
[----:B----4-:R-:W4:Y:S01]  /*1340*/  S2UR UR7, SR_CgaCtaId ;  /* 0x00000000000779c3 */ /* 0x010f220000008800 */
[----:B------:R-:W-:Y:S02]  /*1350*/  UMOV UR6, 0x400 ;  /* 0x0000040000067882 */ /* 0x000fe40000000000 */
[----:B----4-:R-:W-:Y:S01]  /*1360*/  ULEA UR6, UR7, UR6, 0x18 ;  /* 0x0000000607067291 */ /* 0x010fe2000f8ec03f */
[----:B---3--:R-:W-:-:S04]  /*1370*/  LOP3.LUT R0, R0, 0x80, RZ, 0xc0, !PT ;  /* 0x0000008000007812 */ /* 0x008fc800078ec0ff */
[----:B------:R-:W-:-:S06]  /*1380*/  SHF.R.U32.HI R0, RZ, 0x7, R0 ;  /* 0x00000007ff007819 */ /* 0x000fcc0000011600 */
[----:B------:R-:W3:Y:S02]  /*1390*/  SHFL.IDX PT, R0, R0, RZ, 0x1f ;  /* 0x00001fff00007589 */ /* 0x000ee400000e0000 */
[----:B---3--:R-:W-:-:S13]  /*13a0*/  R2UR UR4, R0 ;  /* 0x00000000000472ca */ /* 0x008fda00000e0000 */
[----:B------:R-:W-:-:S04]  /*13b0*/  ULEA.HI UR5, UR4, UR4, URZ, 0x1 ;  /* 0x0000000404057291 */ /* 0x000fc8000f8f083f */
[----:B------:R-:W-:-:S04]  /*13c0*/  ULOP3.LUT UR5, UR5, 0xffffe, URZ, 0xc0, !UPT ;  /* 0x000ffffe05057892 */ /* 0x000fc8000f8ec03f */
[----:B------:R-:W-:-:S03]  /*13d0*/  UIADD3 UR5, UR4, -UR5, URZ ;  /* 0x8000000504057290 */ /* 0x000fc6000fffe03f */
[----:B------:R-:W-:Y:S01]  /*13e0*/  ULDC UR4, c[0x0][0x28c] ;  /* 0x0000a30000047ab9 */ /* 0x000fe20000000800 */
[----:B------:R-:W-:Y:S01]  /*13f0*/  ULEA UR5, UR5, UR6, 0xc ;  /* 0x0000000605057291 */ /* 0x000fe2000f8e603f */
[----:B------:R-:W-:-:S03]  /*1400*/  ISETP.LT.AND P0, PT, RZ, UR4, PT ;  /* 0x00000004ff007c0c */ /* 0x000fc6000bf01270 */
[----:B------:R-:W-:-:S04]  /*1410*/  UIADD3 UR5, UR5, 0x180, URZ ;  /* 0x0000018005057890 */ /* 0x000fc8000fffe03f */
[----:B------:R-:W-:-:S04]  /*1420*/  USHF.R.U32.HI UR5, URZ, 0x4, UR5 ;  /* 0x000000043f057899 */ /* 0x000fc80008011605 */
[----:B------:R-:W-:-:S04]  /*1430*/  ULOP3.LUT UR5, UR5, 0x3fff, URZ, 0xc0, !UPT ;  /* 0x00003fff05057892 */ /* 0x000fc8000f8ec03f */
[----:B------:R-:W-:Y:S01]  /*1440*/  ULOP3.LUT UR39, UR5, 0x10000, URZ, 0xfc, !UPT ;  /* 0x0001000005277892 */ /* 0x000fe2000f8efc3f */
[----:B01---5:R-:W-:Y:S11]  /*1450*/  @P0 BRA `(.L_x_18) ;  /* 0x0000000000400947 */ /* 0x023ff60003800000 */
[----:B------:R-:W-:Y:S01]  /*1460*/  MOV R0, 0x0 ;  /* 0x0000000000007802 */ /* 0x000fe20000000f00 */
[----:B------:R-:W-:Y:S01]  /*1470*/  ULDC.64 UR4, c[0x4][0x68] ;  /* 0x01001a0000047ab9 */ /* 0x000fe20000000a00 */
[----:B------:R-:W-:Y:S01]  /*1480*/  ULDC.64 UR6, c[0x4][0x8] ;  /* 0x0100020000067ab9 */ /* 0x000fe20000000a00 */
[----:B------:R-:W-:Y:S01]  /*1490*/  IMAD.U32 R4, RZ, RZ, UR4 ;  /* 0x00000004ff047e24 */ /* 0x000fe2000f8e00ff */
[----:B0-----:R0:W3:Y:S01]  /*14a0*/  LDC.64 R14, c[0x4][R0] ;  /* 0x01000000000e7b82 */ /* 0x0010e20000000a00 */
[----:B------:R-:W-:Y:S01]  /*14b0*/  IMAD.U32 R5, RZ, RZ, UR5 ;  /* 0x00000005ff057e24 */ /* 0x000fe2000f8e00ff */
[----:B------:R-:W-:Y:S01]  /*14c0*/  ULDC.64 UR4, c[0x4][0x70] ;  /* 0x01001c0000047ab9 */ /* 0x000fe20000000a00 */
[----:B------:R-:W-:Y:S01]  /*14d0*/  MOV R10, UR6 ;  /* 0x00000006000a7c02 */ /* 0x000fe20008000f00 */
[----:B------:R-:W-:Y:S02]  /*14e0*/  IMAD.U32 R6, RZ, RZ, UR4 ;  /* 0x00000004ff067e24 */ /* 0x000fe4000f8e00ff */
[----:B------:R-:W-:-:S02]  /*14f0*/  IMAD.U32 R7, RZ, RZ, UR5 ;  /* 0x00000005ff077e24 */ /* 0x000fc4000f8e00ff */
[----:B------:R-:W-:Y:S02]  /*1500*/  IMAD.U32 R11, RZ, RZ, UR7 ;  /* 0x00000007ff0b7e24 */ /* 0x000fe4000f8e00ff */
[----:B------:R-:W-:Y:S02]  /*1510*/  IMAD.MOV.U32 R8, RZ, RZ, 0x1e1 ;  /* 0x000001e1ff087424 */ /* 0x000fe400078e00ff */
[----:B------:R-:W-:Y:S02]  /*1520*/  IMAD.MOV.U32 R12, RZ, RZ, 0x1 ;  /* 0x00000001ff0c7424 */ /* 0x000fe400078e00ff */
[----:B0-----:R-:W-:-:S07]  /*1530*/  IMAD.MOV.U32 R13, RZ, RZ, RZ ;  /* 0x000000ffff0d7224 */ /* 0x001fce00078e00ff */
[----:B------:R-:W-:-:S07]  /*1540*/  LEPC R20, `(.L_x_18) ;  /* 0x000000001014794e */ /* 0x000fce0000000000 */
[----:B-123-5:R-:W-:Y:S05]  /*1550*/  CALL.ABS.NOINC R14 ;  /* 0x000000000e007343 */ /* 0x02efea0003c00000 */
.L_x_18:
[----:B------:R-:W3:Y:S02]  /*1560*/  LDL R20, [R1+0x88] ;  /* 0x0000880001147983 */ /* 0x000ee40000100800 */
[----:B---3--:R-:W-:-:S04]  /*1570*/  LOP3.LUT R0, R20, 0x1, RZ, 0xfc, !PT ;  /* 0x0000000114007812 */ /* 0x008fc800078efcff */
[----:B------:R-:W-:-:S13]  /*1580*/  ISETP.NE.AND P0, PT, R0, 0x3, PT ;  /* 0x000000030000780c */ /* 0x000fda0003f05270 */
[----:B------:R-:W-:Y:S05]  /*1590*/  @!P0 BRA `(.L_x_19) ;  /* 0x0000000000048947 */ /* 0x000fea0003800000 */
[----:B------:R-:W-:Y:S01]  /*15a0*/  BPT.TRAP 0x1 ;  /* 0x000000040000795c */ /* 0x000fe20000300000 */
.L_x_19:
[----:B------:R-:W3:Y:S01]  /*15b0*/  S2UR UR5, SR_CgaCtaId ;  /* 0x00000000000579c3 */ /* 0x000ee20000008800 */
[----:B------:R-:W-:Y:S01]  /*15c0*/  UMOV UR4, 0x400 ;  /* 0x0000040000047882 */ /* 0x000fe20000000000 */
[----:B------:R-:W-:Y:S02]  /*15d0*/  IMAD.U32 R4, RZ, RZ, UR37 ;  /* 0x00000025ff047e24 */ /* 0x000fe4000f8e00ff */
[----:B------:R-:W-:-:S05]  /*15e0*/  IMAD.U32 R0, RZ, RZ, UR36 ;  /* 0x00000024ff007e24 */ /* 0x000fca000f8e00ff */
[----:B------:R-:W-:Y:S01]  /*15f0*/  SHF.L.U32 R0, R0, 0x1f, RZ ;  /* 0x0000001f00007819 */ /* 0x000fe200000006ff */
[----:B---3--:R-:W-:-:S06]  /*1600*/  ULEA UR4, UR5, UR4, 0x18 ;  /* 0x0000000405047291 */ /* 0x008fcc000f8ec03f */
[----:B-12---:R-:W-:-:S05]  /*1610*/  IMAD.U32 R3, RZ, RZ, UR4 ;  /* 0x00000004ff037e24 */ /* 0x006fca000f8e00ff */
[----:B------:R-:W-:-:S04]  /*1620*/  LEA R5, R4, R3, 0x3 ;  /* 0x0000000304057211 */ /* 0x000fc800078e18ff */
[----:B------:R1:W2:Y:S01]  /*1630*/  SYNCS.PHASECHK.TRANS64.TRYWAIT P1, [R5+URZ], R0 ;  /* 0x00000000050075a7 */ /* 0x0002a2000802017f */
[----:B------:R-:W-:Y:S05]  /*1640*/  @!P0 BRA `(.L_x_20) ;  /* 0x0000000000048947 */ /* 0x000fea0003800000 */
[----:B------:R-:W-:Y:S01]  /*1650*/  BPT.TRAP 0x1 ;  /* 0x000000040000795c */ /* 0x000fe20000300000 */
.L_x_20:
[----:B--2---:R-:W-:Y:S05]  /*1660*/  @P1 BRA `(.L_x_21) ;  /* 0x0000000000081947 */ /* 0x004fea0003800000 */
[----:B------:R-:W2:Y:S02]  /*1670*/  SYNCS.PHASECHK.TRANS64.TRYWAIT P1, [R5+URZ], R0 ;  /* 0x00000000050075a7 */ /* 0x000ea4000802017f */
[----:B--2---:R-:W-:Y:S05]  /*1680*/  @!P1 BRA `(.L_x_22) ;  /* 0x000000fc00549947 */ /* 0x004fea0003800000 */
.L_x_21:
[----:B------:R-:W-:-:S04]  /*1690*/  UISETP.LT.AND UP0, UPT, UR38, 0x1, UPT ;  /* 0x000000012600788c */ /* 0x000fc8000bf01270 */
[----:B------:R-:W-:-:S06]  /*16a0*/  USEL UR4, UR38, 0x1, UP0 ;  /* 0x0000000126047887 */ /* 0x000fcc0008000000 */
[----:B-12---:R-:W-:Y:S01]  /*16b0*/  IMAD.U32 R5, RZ, RZ, UR4 ;  /* 0x00000004ff057e24 */ /* 0x006fe2000f8e00ff */
[----:B------:R-:W-:Y:S05]  /*16c0*/  WARPSYNC.ALL ;  /* 0x0000000000007948 */ /* 0x000fea0003800000 */
[----:B------:R-:W-:-:S04]  /*16d0*/  IADD3 R5, -R5, UR38, RZ ;  /* 0x0000002605057c10 */ /* 0x000fc8000fffe1ff */
[----:B------:R-:W-:Y:S02]  /*16e0*/  ISETP.GE.AND P1, PT, R5, 0x1, PT ;  /* 0x000000010500780c */ /* 0x000fe40003f26270 */
[----:B------:R-:W-:Y:S01]  /*16f0*/  R2UR UR4, R3 ;  /* 0x00000000030472ca */ /* 0x000fe200000e0000 */
[----:B------:R-:W-:Y:S01]  /*1700*/  UIMAD UR5, UR37, 0x300, UR39 ;  /* 0x00000300250578a4 */ /* 0x000fe2000f8e0227 */
[----:B------:R-:W-:Y:S01]  /*1710*/  WARPGROUP.ARRIVE ;  /* 0x00000000000079c5 */ /* 0x000fe20000000000 */
[----:B------:R-:W-:Y:S01]  /*1720*/  UMOV UR9, 0x80000020 ;  /* 0x8000002000097882 */ /* 0x000fe20000000000 */
[----:B------:R-:W-:Y:S01]  /*1730*/  UMOV UR11, 0x80000020 ;  /* 0x80000020000b7882 */ /* 0x000fe20000000000 */
[----:B------:R-:W-:Y:S01]  /*1740*/  UMOV UR17, UR9 ;  /* 0x0000000900117c82 */ /* 0x000fe20008000000 */
[----:B------:R-:W-:Y:S01]  /*1750*/  UMOV UR19, 0x80000020 ;  /* 0x8000002000137882 */ /* 0x000fe20000000000 */
[----:B------:R-:W-:Y:S01]  /*1760*/  UMOV UR21, UR9 ;  /* 0x0000000900157c82 */ /* 0x000fe20008000000 */
[----:B------:R-:W-:Y:S01]  /*1770*/  UMOV UR8, UR5 ;  /* 0x0000000500087c82 */ /* 0x000fe20008000000 */
[----:B------:R-:W-:Y:S01]  /*1780*/  UMOV UR23, 0x80000020 ;  /* 0x8000002000177882 */ /* 0x000fe20000000000 */
[----:B------:R-:W-:Y:S01]  /*1790*/  UMOV UR16, UR8 ;  /* 0x0000000800107c82 */ /* 0x000fe20008000000 */
[----:B------:R-:W-:Y:S01]  /*17a0*/  UMOV UR20, UR8 ;  /* 0x0000000800147c82 */ /* 0x000fe20008000000 */
[----:B------:R-:W-:Y:S01]  /*17b0*/  UMOV UR12, UR8 ;  /* 0x00000008000c7c82 */ /* 0x000fe20008000000 */
[----:B------:R-:W-:Y:S01]  /*17c0*/  UIADD3 UR4, UR4, 0x18180, URZ ;  /* 0x0001818004047890 */ /* 0x000fe2000fffe03f */
[----:B------:R-:W-:Y:S01]  /*17d0*/  UMOV UR13, UR9 ;  /* 0x00000009000d7c82 */ /* 0x000fe20008000000 */
[----:B------:R-:W-:-:S02]  /*17e0*/  UMOV UR15, 0x80000020 ;  /* 0x80000020000f7882 */ /* 0x000fc40000000000 */
[----:B------:R-:W-:Y:S01]  /*17f0*/  USHF.R.U32.HI UR4, URZ, 0x4, UR4 ;  /* 0x000000043f047899 */ /* 0x000fe20008011604 */
[----:B------:R-:W-:Y:S01]  /*1800*/  UMOV UR28, UR8 ;  /* 0x00000008001c7c82 */ /* 0x000fe20008000000 */
[----:B------:R-:W-:Y:S02]  /*1810*/  UMOV UR29, UR9 ;  /* 0x00000009001d7c82 */ /* 0x000fe40008000000 */
[----:B------:R-:W-:Y:S01]  /*1820*/  ULOP3.LUT UR4, UR4, 0x3fff, URZ, 0xc0, !UPT ;  /* 0x00003fff04047892 */ /* 0x000fe2000f8ec03f */
[----:B------:R-:W-:Y:S01]  /*1830*/  UMOV UR31, 0x80000020 ;  /* 0x80000020001f7882 */ /* 0x000fe20000000000 */
[----:B------:R-:W-:Y:S02]  /*1840*/  UMOV UR32, UR8 ;  /* 0x0000000800207c82 */ /* 0x000fe40008000000 */
[----:B------:R-:W-:Y:S01]  /*1850*/  ULOP3.LUT UR4, UR4, 0x10000, URZ, 0xfc, !UPT ;  /* 0x0001000004047892 */ /* 0x000fe2000f8efc3f */
[----:B------:R-:W-:Y:S01]  /*1860*/  UMOV UR33, UR9 ;  /* 0x0000000900217c82 */ /* 0x000fe20008000000 */
[----:B------:R-:W-:-:S02]  /*1870*/  UMOV UR35, 0x80000020 ;  /* 0x8000002000237882 */ /* 0x000fc40000000000 */
[----:B------:R-:W-:Y:S01]  /*1880*/  UIMAD UR6, UR37, 0x380, UR4 ;  /* 0x00000380250678a4 */ /* 0x000fe2000f8e0204 */
[----:B------:R-:W-:Y:S01]  /*1890*/  UMOV UR24, UR8 ;  /* 0x0000000800187c82 */ /* 0x000fe20008000000 */
[----:B------:R-:W-:Y:S02]  /*18a0*/  UMOV UR25, UR9 ;  /* 0x0000000900197c82 */ /* 0x000fe40008000000 */
[----:B------:R-:W-:Y:S02]  /*18b0*/  UIADD3 UR18, UR6, 0x80, URZ ;  /* 0x0000008006127890 */ /* 0x000fe4000fffe03f */
[----:B------:R-:W-:Y:S02]  /*18c0*/  UIADD3 UR22, UR6, 0x100, URZ ;  /* 0x0000010006167890 */ /* 0x000fe4000fffe03f */
[----:B------:R-:W-:Y:S01]  /*18d0*/  UMOV UR10, UR6 ;  /* 0x00000006000a7c82 */ /* 0x000fe20008000000 */
[----:B------:R-:W-:Y:S01]  /*18e0*/  UIADD3 UR14, UR6, 0x180, URZ ;  /* 0x00000180060e7890 */ /* 0x000fe2000fffe03f */
[----:B------:R-:W-:Y:S01]  /*18f0*/  IGMMA.64x32x32.S8.S8 R24, gdesc[UR8], RZ, !UPT, gsb0 ;  /* 0x01200000081879f1 */ /* 0x000fe2000c0410ff */
[----:B------:R-:W-:-:S02]  /*1900*/  UIADD3 UR30, UR6, 0x200, URZ ;  /* 0x00000200061e7890 */ /* 0x000fc4000fffe03f */
[----:B------:R-:W-:Y:S02]  /*1910*/  UIADD3 UR34, UR6, 0x280, URZ ;  /* 0x0000028006227890 */ /* 0x000fe4000fffe03f */
[----:B------:R-:W-:Y:S01]  /*1920*/  UIADD3 UR26, UR6, 0x300, URZ ;  /* 0x00000300061a7890 */ /* 0x000fe2000fffe03f */
[----:B------:R-:W-:Y:S01]  /*1930*/  UMOV UR27, 0x80000020 ;  /* 0x80000020001b7882 */ /* 0x000fe20000000000 */
[----:B------:R-:W-:Y:S01]  /*1940*/  UIADD3 UR40, UR5, 0x200, URZ ;  /* 0x0000020005287890 */ /* 0x000fe2000fffe03f */
[----:B------:R-:W-:Y:S01]  /*1950*/  UMOV UR41, 0x80000020 ;  /* 0x8000002000297882 */ /* 0x000fe20000000000 */
[----:B------:R-:W-:-:S03]  /*1960*/  UMOV UR43, UR27 ;  /* 0x0000001b002b7c82 */ /* 0x000fc60008000000 */
[----:B------:R-:W-:Y:S01]  /*1970*/  UMOV UR42, UR26 ;  /* 0x0000001a002a7c82 */ /* 0x000fe20008000000 */
[----:B------:R-:W-:Y:S01]  /*1980*/  UIADD3 UR7, UR5, 0x2, URZ ;  /* 0x0000000205077890 */ /* 0x000fe2000fffe03f */
[----:B------:R-:W-:Y:S01]  /*1990*/  UMOV UR9, 0x80000020 ;  /* 0x8000002000097882 */ /* 0x000fe20000000000 */
[----:B------:R-:W-:Y:S01]  /*19a0*/  UIADD3 UR46, UR6, 0x202, URZ ;  /* 0x00000202062e7890 */ /* 0x000fe2000fffe03f */
[----:B------:R-:W-:-:S04]  /*19b0*/  UMOV UR45, UR9 ;  /* 0x00000009002d7c82 */ /* 0x000fc80008000000 */
[----:B------:R-:W-:Y:S01]  /*19c0*/  UMOV UR8, UR7 ;  /* 0x0000000700087c82 */ /* 0x000fe20008000000 */
[----:B------:R-:W-:Y:S01]  /*19d0*/  UIADD3 UR7, UR6, 0x2, URZ ;  /* 0x0000000206077890 */ /* 0x000fe2000fffe03f */
[----:B------:R-:W-:Y:S01]  /*19e0*/  UMOV UR44, UR8 ;  /* 0x00000008002c7c82 */ /* 0x000fe20008000000 */
[----:B------:R-:W-:Y:S02]  /*19f0*/  WARPGROUP.DEPBAR.LE gsb0, 0x0 ;  /* 0x00008000000079c5 */ /* 0x000fe40000010000 */
[----:B------:R-:W-:Y:S01]  /*1a00*/  WARPGROUP.ARRIVE ;  /* 0x00000000000079c5 */ /* 0x000fe20000000000 */
[----:B0-----:R-:W-:Y:S01]  /*1a10*/  IMAD.MOV.U32 R23, RZ, RZ, R24 ;  /* 0x000000ffff177224 */ /* 0x001fe200078e0018 */
[----:B------:R-:W-:Y:S01]  /*1a20*/  MOV R13, R30 ;  /* 0x0000001e000d7202 */ /* 0x000fe20000000f00 */
[----:B------:R-:W-:Y:S01]  /*1a30*/  IMAD.MOV.U32 R22, RZ, RZ, R25 ;  /* 0x000000ffff167224 */ /* 0x000fe200078e0019 */
[----:B------:R-:W-:Y:S01]  /*1a40*/  MOV R4, R38 ;  /* 0x0000002600047202 */ /* 0x000fe20000000f00 */
[----:B------:R-:W-:Y:S01]  /*1a50*/  IMAD.MOV.U32 R21, RZ, RZ, R26 ;  /* 0x000000ffff157224 */ /* 0x000fe200078e001a */
[----:B------:R-:W-:Y:S01]  /*1a60*/  IGMMA.64x32x32.S8.S8 R200, gdesc[UR16], RZ, !UPT, gsb0 ;  /* 0x0120000010c879f1 */ /* 0x000fe2000c0410ff */
[----:B------:R-:W-:Y:S01]  /*1a70*/  IMAD.MOV.U32 R20, RZ, RZ, R27 ;  /* 0x000000ffff147224 */ /* 0x000fe200078e001b */
[----:B------:R-:W-:Y:S01]  /*1a80*/  UMOV UR16, UR40 ;  /* 0x0000002800107c82 */ /* 0x000fe20008000000 */
[----:B------:R-:W-:Y:S01]  /*1a90*/  IMAD.MOV.U32 R15, RZ, RZ, R28 ;  /* 0x000000ffff0f7224 */ /* 0x000fe200078e001c */
[----:B------:R-:W-:Y:S01]  /*1aa0*/  UMOV UR17, UR41 ;  /* 0x0000002900117c82 */ /* 0x000fe20008000000 */
[----:B------:R-:W-:Y:S01]  /*1ab0*/  IMAD.MOV.U32 R14, RZ, RZ, R29 ;  /* 0x000000ffff0e7224 */ /* 0x000fe200078e001d */
[----:B------:R-:W-:Y:S01]  /*1ac0*/  MOV R226, R4 ;  /* 0x0000000400e27202 */ /* 0x000fe20000000f00 */
[----:B------:R-:W-:Y:S01]  /*1ad0*/  IMAD.MOV.U32 R12, RZ, RZ, R31 ;  /* 0x000000ffff0c7224 */ /* 0x000fe200078e001f */
[----:B------:R-:W-:Y:S01]  /*1ae0*/  MOV R218, R13 ;  /* 0x0000000d00da7202 */ /* 0x000fe20000000f00 */
[----:B------:R-:W-:-:S02]  /*1af0*/  IMAD.MOV.U32 R11, RZ, RZ, R32 ;  /* 0x000000ffff0b7224 */ /* 0x000fc400078e0020 */
[----:B------:R-:W-:Y:S02]  /*1b00*/  IMAD.MOV.U32 R10, RZ, RZ, R33 ;  /* 0x000000ffff0a7224 */ /* 0x000fe400078e0021 */
[----:B------:R-:W-:Y:S02]  /*1b10*/  IMAD.MOV.U32 R9, RZ, RZ, R34 ;  /* 0x000000ffff097224 */ /* 0x000fe400078e0022 */
[----:B------:R-:W-:Y:S02]  /*1b20*/  IMAD.MOV.U32 R8, RZ, RZ, R35 ;  /* 0x000000ffff087224 */ /* 0x000fe400078e0023 */
[----:B------:R-:W-:Y:S02]  /*1b30*/  IMAD.MOV.U32 R7, RZ, RZ, R36 ;  /* 0x000000ffff077224 */ /* 0x000fe400078e0024 */
[----:B------:R-:W-:Y:S02]  /*1b40*/  IMAD.MOV.U32 R6, RZ, RZ, R37 ;  /* 0x000000ffff067224 */ /* 0x000fe400078e0025 */
        /* <DEDUP_REMOVED lines=10> */
[----:B------:R-:W-:Y:S01]  /*1bf0*/  IMAD.MOV.U32 R223, RZ, RZ, R8 ;  /* 0x000000ffffdf7224 */ /* 0x000fe200078e0008 */
[----:B------:R-:W-:Y:S02]  /*1c00*/  WARPGROUP.DEPBAR.LE gsb0, 0x0 ;  /* 0x00008000000079c5 */ /* 0x000fe40000010000 */
[----:B------:R-:W-:Y:S01]  /*1c10*/  WARPGROUP.ARRIVE ;  /* 0x00000000000079c5 */ /* 0x000fe20000000000 */
[----:B------:R0:W-:Y:S04]  /*1c20*/  STL.64 [R1+0xb0], R214 ;  /* 0x0000b0d601007387 */ /* 0x0001e80000100a00 */
[----:B------:R1:W-:Y:S01]  /*1c30*/  STL.64 [R1+0xa8], R212 ;  /* 0x0000a8d401007387 */ /* 0x0003e20000100a00 */
[----:B------:R-:W-:Y:S01]  /*1c40*/  IGMMA.64x32x32.S8.S8 R168, gdesc[UR20], RZ, !UPT, gsb0 ;  /* 0x0120000014a879f1 */ /* 0x000fe2000c0410ff */
[----:B------:R-:W-:Y:S01]  /*1c50*/  UMOV UR20, UR40 ;  /* 0x0000002800147c82 */ /* 0x000fe20008000000 */
[----:B------:R-:W-:Y:S01]  /*1c60*/  UMOV UR21, UR41 ;  /* 0x0000002900157c82 */ /* 0x000fe20008000000 */
[----:B0-----:R-:W-:-:S02]  /*1c70*/  IMAD.MOV.U32 R214, RZ, RZ, R21 ;  /* 0x000000ffffd67224 */ /* 0x001fc400078e0015 */
[----:B------:R-:W-:Y:S02]  /*1c80*/  IMAD.MOV.U32 R215, RZ, RZ, R20 ;  /* 0x000000ffffd77224 */ /* 0x000fe400078e0014 */
[----:B-1----:R-:W-:Y:S02]  /*1c90*/  IMAD.MOV.U32 R212, RZ, RZ, R23 ;  /* 0x000000ffffd47224 */ /* 0x002fe400078e0017 */
[----:B------:R-:W-:Y:S01]  /*1ca0*/  IMAD.MOV.U32 R213, RZ, RZ, R22 ;  /* 0x000000ffffd57224 */ /* 0x000fe200078e0016 */
[----:B------:R-:W-:Y:S04]  /*1cb0*/  STL.64 [R1+0xf0], R214 ;  /* 0x0000f0d601007387 */ /* 0x000fe80000100a00 */
[----:B------:R-:W-:Y:S04]  /*1cc0*/  STL.64 [R1+0xe8], R212 ;  /* 0x0000e8d401007387 */ /* 0x000fe80000100a00 */
[----:B------:R-:W-:Y:S04]  /*1cd0*/  STL.64 [R1+0xe0], R210 ;  /* 0x0000e0d201007387 */ /* 0x000fe80000100a00 */
[----:B------:R-:W-:Y:S04]  /*1ce0*/  STL.64 [R1+0xd8], R208 ;  /* 0x0000d8d001007387 */ /* 0x000fe80000100a00 */
[----:B------:R-:W-:Y:S04]  /*1cf0*/  STL.64 [R1+0xd0], R206 ;  /* 0x0000d0ce01007387 */ /* 0x000fe80000100a00 */
[----:B------:R-:W-:Y:S04]  /*1d00*/  STL.64 [R1+0xc8], R204 ;  /* 0x0000c8cc01007387 */ /* 0x000fe80000100a00 */
[----:B------:R-:W-:Y:S04]  /*1d10*/  STL.64 [R1+0xc0], R202 ;  /* 0x0000c0ca01007387 */ /* 0x000fe80000100a00 */
[----:B------:R0:W-:Y:S01]  /*1d20*/  STL.64 [R1+0xb8], R200 ;  /* 0x0000b8c801007387 */ /* 0x0001e20000100a00 */
[----:B------:R-:W-:-:S02]  /*1d30*/  WARPGROUP.DEPBAR.LE gsb0, 0x0 ;  /* 0x00008000000079c5 */ /* 0x000fc40000010000 */
[----:B------:R-:W-:-:S06]  /*1d40*/  WARPGROUP.ARRIVE ;  /* 0x00000000000079c5 */ /* 0x000fcc0000000000 */
[----:B------:R-:W-:Y:S01]  /*1d50*/  IGMMA.64x32x32.S8.S8 R136, gdesc[UR12], RZ, !UPT, gsb0 ;  /* 0x012000000c8879f1 */ /* 0x000fe2000c0410ff */
[----:B------:R-:W-:Y:S01]  /*1d60*/  UMOV UR12, UR40 ;  /* 0x00000028000c7c82 */ /* 0x000fe20008000000 */
[----:B------:R-:W-:Y:S01]  /*1d70*/  UMOV UR13, UR41 ;  /* 0x00000029000d7c82 */ /* 0x000fe20008000000 */
[----:B------:R-:W-:Y:S02]  /*1d80*/  WARPGROUP.DEPBAR.LE gsb0, 0x0 ;  /* 0x00008000000079c5 */ /* 0x000fe40000010000 */
        /* <DEDUP_REMOVED lines=12> */
[----:B------:R-:W-:Y:S01]  /*1e50*/  UIADD3 UR26, UR6, 0x82, URZ ;  /* 0x00000082061a7890 */ /* 0x000fe2000fffe03f */
[----:B------:R-:W-:Y:S01]  /*1e60*/  UMOV UR24, UR8 ;  /* 0x0000000800187c82 */ /* 0x000fe20008000000 */
[----:B------:R-:W-:Y:S01]  /*1e70*/  UMOV UR25, UR9 ;  /* 0x0000000900197c82 */ /* 0x000fe20008000000 */
[----:B------:R-:W-:Y:S02]  /*1e80*/  WARPGROUP.DEPBAR.LE gsb0, 0x0 ;  /* 0x00008000000079c5 */ /* 0x000fe40000010000 */
[----:B------:R-:W-:-:S06]  /*1e90*/  WARPGROUP.ARRIVE ;  /* 0x00000000000079c5 */ /* 0x000fcc0000000000 */
[----:B------:R-:W-:Y:S01]  /*1ea0*/  IGMMA.64x32x32.S8.S8 R24, gdesc[UR40], RZ, !UPT, gsb0 ;  /* 0x01200000281879f1 */ /* 0x000fe2000c0410ff */
[----:B------:R-:W-:Y:S01]  /*1eb0*/  UMOV UR42, UR10 ;  /* 0x0000000a002a7c82 */ /* 0x000fe20008000000 */
[----:B------:R-:W-:Y:S01]  /*1ec0*/  UMOV UR43, UR11 ;  /* 0x0000000b002b7c82 */ /* 0x000fe20008000000 */
[----:B------:R-:W-:Y:S01]  /*1ed0*/  UMOV UR10, UR7 ;  /* 0x00000007000a7c82 */ /* 0x000fe20008000000 */
[----:B------:R-:W-:Y:S01]  /*1ee0*/  UMOV UR11, 0x80000020 ;  /* 0x80000020000b7882 */ /* 0x000fe20000000000 */
[----:B------:R-:W-:Y:S02]  /*1ef0*/  WARPGROUP.DEPBAR.LE gsb0, 0x0 ;  /* 0x00008000000079c5 */ /* 0x000fe40000010000 */
[----:B------:R-:W-:-:S06]  /*1f00*/  WARPGROUP.ARRIVE ;  /* 0x00000000000079c5 */ /* 0x000fcc0000000000 */
[----:B------:R-:W-:Y:S01]  /*1f10*/  IGMMA.64x32x32.S8.S8 R56, gdesc[UR32], RZ, !UPT, gsb0 ;  /* 0x01200000203879f1 */ /* 0x000fe2000c0410ff */
[----:B------:R-:W-:Y:S01]  /*1f20*/  UMOV UR27, 0x80000020 ;  /* 0x80000020001b7882 */ /* 0x000fe20000000000 */
[----:B------:R-:W-:Y:S01]  /*1f30*/  UIADD3 UR34, UR6, 0x102, URZ ;  /* 0x0000010206227890 */ /* 0x000fe2000fffe03f */
[----:B------:R-:W-:Y:S01]  /*1f40*/  UMOV UR32, UR8 ;  /* 0x0000000800207c82 */ /* 0x000fe20008000000 */
[----:B------:R-:W-:Y:S01]  /*1f50*/  UMOV UR33, UR9 ;  /* 0x0000000900217c82 */ /* 0x000fe20008000000 */
[----:B------:R-:W-:Y:S02]  /*1f60*/  WARPGROUP.DEPBAR.LE gsb0, 0x0 ;  /* 0x00008000000079c5 */ /* 0x000fe40000010000 */
[----:B------:R-:W-:-:S06]  /*1f70*/  WARPGROUP.ARRIVE ;  /* 0x00000000000079c5 */ /* 0x000fcc0000000000 */
[----:B------:R-:W-:Y:S01]  /*1f80*/  IGMMA.64x32x32.S8.S8 R88, gdesc[UR28], RZ, !UPT, gsb0 ;  /* 0x012000001c5879f1 */ /* 0x000fe2000c0410ff */
[----:B------:R-:W-:Y:S01]  /*1f90*/  UMOV UR35, 0x80000020 ;  /* 0x8000002000237882 */ /* 0x000fe20000000000 */
[----:B------:R-:W-:Y:S01]  /*1fa0*/  UMOV UR28, UR8 ;  /* 0x00000008001c7c82 */ /* 0x000fe20008000000 */
[----:B------:R-:W-:Y:S01]  /*1fb0*/  UMOV UR29, UR9 ;  /* 0x00000009001d7c82 */ /* 0x000fe20008000000 */
[----:B------:R-:W-:Y:S02]  /*1fc0*/  WARPGROUP.DEPBAR.LE gsb0, 0x0 ;  /* 0x00008000000079c5 */ /* 0x000fe40000010000 */
[----:B------:R-:W-:-:S06]  /*1fd0*/  WARPGROUP.ARRIVE ;  /* 0x00000000000079c5 */ /* 0x000fcc0000000000 */
[----:B------:R-:W-:Y:S03]  /*1fe0*/  IGMMA.64x32x32.S8.S8 R120, gdesc[UR12], RZ, !UPT, gsb0 ;  /* 0x012000000c7879f1 */ /* 0x000fe6000c0410ff */
[----:B------:R-:W-:Y:S02]  /*1ff0*/  WARPGROUP.DEPBAR.LE gsb0, 0x0 ;  /* 0x00008000000079c5 */ /* 0x000fe40000010000 */
[----:B------:R-:W-:-:S06]  /*2000*/  WARPGROUP.ARRIVE ;  /* 0x00000000000079c5 */ /* 0x000fcc0000000000 */
[----:B------:R-:W-:Y:S03]  /*2010*/  IGMMA.64x32x32.S8.S8 R152, gdesc[UR20], RZ, !UPT, gsb0 ;  /* 0x01200000149879f1 */ /* 0x000fe6000c0410ff */
[----:B------:R-:W-:Y:S02]  /*2020*/  WARPGROUP.DEPBAR.LE gsb0, 0x0 ;  /* 0x00008000000079c5 */ /* 0x000fe40000010000 */
[----:B------:R-:W-:-:S06]  /*2030*/  WARPGROUP.ARRIVE ;  /* 0x00000000000079c5 */ /* 0x000fcc0000000000 */
[----:B------:R-:W-:Y:S03]  /*2040*/  IGMMA.64x32x32.S8.S8 R184, gdesc[UR16], RZ, !UPT, gsb0 ;  /* 0x0120000010b879f1 */ /* 0x000fe6000c0410ff */
[----:B------:R-:W-:Y:S02]  /*2050*/  WARPGROUP.DEPBAR.LE gsb0, 0x0 ;  /* 0x00008000000079c5 */ /* 0x000fe40000010000 */
[----:B0-----:R-:W-:-:S06]  /*2060*/  WARPGROUP.ARRIVE ;  /* 0x00000000000079c5 */ /* 0x001fcc0000000000 */
[----:B------:R-:W-:Y:S03]  /*2070*/  IGMMA.64x32x32.S8.S8 R200, gdesc[UR40], RZ, !UPT, gsb0 ;  /* 0x0120000028c879f1 */ /* 0x000fe6000c0410ff */
[----:B------:R-:W-:Y:S02]  /*2080*/  WARPGROUP.DEPBAR.LE gsb0, 0x0 ;  /* 0x00008000000079c5 */ /* 0x000fe40000010000 */
[----:B------:R-:W-:Y:S01]  /*2090*/  IMAD.MOV.U32 R4, RZ, RZ, R214 ;  /* 0x000000ffff047224 */ /* 0x000fe200078e00d6 */
[----:B------:R-:W-:Y:S01]  /*20a0*/  MOV R7, R212 ;  /* 0x000000d400077202 */ /* 0x000fe20000000f00 */
[----:B------:R-:W-:Y:S01]  /*20b0*/  IMAD.MOV.U32 R0, RZ, RZ, R215 ;  /* 0x000000ffff007224 */ /* 0x000fe200078e00d7 */
[----:B------:R-:W-:Y:S01]  /*20c0*/  MOV R14, R205 ;  /* 0x000000cd000e7202 */ /* 0x000fe20000000f00 */
[----:B------:R-:W-:Y:S01]  /*20d0*/  IMAD.MOV.U32 R6, RZ, RZ, R213 ;  /* 0x000000ffff067224 */ /* 0x000fe200078e00d5 */
[----:B------:R-:W2:Y:S01]  /*20e0*/  LDL.LU.64 R214, [R1+0xf0] ;  /* 0x0000f00001d67983 */ /* 0x000ea20000300a00 */
[----:B------:R-:W-:-:S02]  /*20f0*/  IMAD.MOV.U32 R9, RZ, RZ, R210 ;  /* 0x000000ffff097224 */ /* 0x000fc400078e00d2 */
[----:B------:R-:W-:Y:S01]  /*2100*/  IMAD.MOV.U32 R8, RZ, RZ, R211 ;  /* 0x000000ffff087224 */ /* 0x000fe200078e00d3 */
[----:B------:R-:W2:Y:S01]  /*2110*/  LDL.LU.64 R212, [R1+0xe8] ;  /* 0x0000e80001d47983 */ /* 0x000ea20000300a00 */
[----:B------:R-:W-:Y:S02]  /*2120*/  IMAD.MOV.U32 R11, RZ, RZ, R208 ;  /* 0x000000ffff0b7224 */ /* 0x000fe400078e00d0 */
[----:B------:R-:W-:Y:S01]  /*2130*/  IMAD.MOV.U32 R10, RZ, RZ, R209 ;  /* 0x000000ffff0a7224 */ /* 0x000fe200078e00d1 */
[----:B------:R-:W3:Y:S01]  /*2140*/  LDL.LU.64 R210, [R1+0xe0] ;  /* 0x0000e00001d27983 */ /* 0x000ee20000300a00 */
[----:B------:R-:W-:Y:S02]  /*2150*/  IMAD.MOV.U32 R13, RZ, RZ, R206 ;  /* 0x000000ffff0d7224 */ /* 0x000fe400078e00ce */
[----:B------:R-:W-:Y:S01]  /*2160*/  IMAD.MOV.U32 R12, RZ, RZ, R207 ;  /* 0x000000ffff0c7224 */ /* 0x000fe200078e00cf */
[----:B------:R-:W3:Y:S01]  /*2170*/  LDL.LU.64 R208, [R1+0xd8] ;  /* 0x0000d80001d07983 */ /* 0x000ee20000300a00 */
[----:B------:R-:W-:-:S02]  /*2180*/  IMAD.MOV.U32 R15, RZ, RZ, R204 ;  /* 0x000000ffff0f7224 */ /* 0x000fc400078e00cc */
[----:B------:R-:W-:Y:S01]  /*2190*/  IMAD.MOV.U32 R21, RZ, RZ, R202 ;  /* 0x000000ffff157224 */ /* 0x000fe200078e00ca */
[----:B------:R-:W3:Y:S01]  /*21a0*/  LDL.LU.64 R206, [R1+0xd0] ;  /* 0x0000d00001ce7983 */ /* 0x000ee20000300a00 */
[----:B------:R-:W-:Y:S02]  /*21b0*/  IMAD.MOV.U32 R20, RZ, RZ, R203 ;  /* 0x000000ffff147224 */ /* 0x000fe400078e00cb */
[----:B------:R-:W-:Y:S01]  /*21c0*/  IMAD.MOV.U32 R23, RZ, RZ, R200 ;  /* 0x000000ffff177224 */ /* 0x000fe200078e00c8 */
[----:B------:R-:W3:Y:S01]  /*21d0*/  LDL.LU.64 R204, [R1+0xc8] ;  /* 0x0000c80001cc7983 */ /* 0x000ee20000300a00 */
[----:B------:R-:W-:-:S03]  /*21e0*/  IMAD.MOV.U32 R22, RZ, RZ, R201 ;  /* 0x000000ffff167224 */ /* 0x000fc600078e00c9 */
[----:B------:R-:W3:Y:S04]  /*21f0*/  LDL.LU.64 R202, [R1+0xc0] ;  /* 0x0000c00001ca7983 */ /* 0x000ee80000300a00 */
[----:B------:R-:W3:Y:S01]  /*2200*/  LDL.LU.64 R200, [R1+0xb8] ;  /* 0x0000b80001c87983 */ /* 0x000ee20000300a00 */
[----:B--2---:R-:W-:-:S06]  /*2210*/  WARPGROUP.ARRIVE ;  /* 0x00000000000079c5 */ /* 0x004fcc0000000000 */
[----:B------:R-:W-:Y:S03]  /*2220*/  IGMMA.64x32x32.S8.S8 R212, gdesc[UR8], R212, gsb0 ;  /* 0x0120000008d479f1 */ /* 0x000fe600080410d4 */
[----:B------:R-:W-:Y:S02]  /*2230*/  WARPGROUP.DEPBAR.LE gsb0, 0x0 ;  /* 0x00008000000079c5 */ /* 0x000fe40000010000 */
[----:B------:R-:W-:Y:S04]  /*2240*/  STL.64 [R1+0x40], R212 ;  /* 0x000040d401007387 */ /* 0x000fe80000100a00 */
[----:B------:R0:W-:Y:S04]  /*2250*/  STL.64 [R1+0x48], R214 ;  /* 0x000048d601007387 */ /* 0x0001e80000100a00 */
[----:B------:R1:W-:Y:S04]  /*2260*/  STL.64 [R1+0x50], R216 ;  /* 0x000050d801007387 */ /* 0x0003e80000100a00 */
[----:B------:R-:W-:Y:S04]  /*2270*/  STL.64 [R1+0x58], R218 ;  /* 0x000058da01007387 */ /* 0x000fe80000100a00 */
[----:B------:R-:W-:Y:S04]  /*2280*/  STL.64 [R1+0x60], R220 ;  /* 0x000060dc01007387 */ /* 0x000fe80000100a00 */
[----:B------:R2:W-:Y:S04]  /*2290*/  STL.64 [R1+0x68], R222 ;  /* 0x000068de01007387 */ /* 0x0005e80000100a00 */
[----:B------:R-:W-:Y:S04]  /*22a0*/  STL.64 [R1+0x70], R224 ;  /* 0x000070e001007387 */ /* 0x000fe80000100a00 */
[----:B------:R-:W-:Y:S04]  /*22b0*/  STL.64 [R1+0x78], R226 ;  /* 0x000078e201007387 */ /* 0x000fe80000100a00 */
[----:B0-----:R-:W3:Y:S04]  /*22c0*/  LDL.LU.64 R214, [R1+0xb0] ;  /* 0x0000b00001d67983 */ /* 0x001ee80000300a00 */
[----:B------:R-:W3:Y:S01]  /*22d0*/  LDL.LU.64 R212, [R1+0xa8] ;  /* 0x0000a80001d47983 */ /* 0x000ee20000300a00 */
[----:B------:R-:W-:Y:S01]  /*22e0*/  UIADD3 UR30, UR6, 0x182, URZ ;  /* 0x00000182061e7890 */ /* 0x000fe2000fffe03f */
[----:B------:R-:W-:Y:S01]  /*22f0*/  UMOV UR31, 0x80000020 ;  /* 0x80000020001f7882 */ /* 0x000fe20000000000 */
[----:B------:R-:W-:Y:S01]  /*2300*/  UMOV UR47, 0x80000020 ;  /* 0x80000020002f7882 */ /* 0x000fe20000000000 */
[----:B------:R-:W-:Y:S01]  /*2310*/  UIADD3 UR14, UR6, 0x282, URZ ;  /* 0x00000282060e7890 */ /* 0x000fe2000fffe03f */
[----:B------:R-:W-:Y:S01]  /*2320*/  UMOV UR12, UR8 ;  /* 0x00000008000c7c82 */ /* 0x000fe20008000000 */
[----:B------:R-:W-:Y:S01]  /*2330*/  UMOV UR13, UR9 ;  /* 0x00000009000d7c82 */ /* 0x000fe20008000000 */
[----:B------:R-:W-:Y:S01]  /*2340*/  UMOV UR15, 0x80000020 ;  /* 0x80000020000f7882 */ /* 0x000fe20000000000 */
[----:B---3--:R-:W-:-:S06]  /*2350*/  WARPGROUP.ARRIVE ;  /* 0x00000000000079c5 */ /* 0x008fcc0000000000 */
[----:B------:R-:W-:Y:S03]  /*2360*/  IGMMA.64x32x32.S8.S8 R200, gdesc[UR24], R200, gsb0 ;  /* 0x0120000018c879f1 */ /* 0x000fe600080410c8 */
[----:B------:R-:W-:Y:S02]  /*2370*/  WARPGROUP.DEPBAR.LE gsb0, 0x0 ;  /* 0x00008000000079c5 */ /* 0x000fe40000010000 */
[----:B------:R-:W-:-:S06]  /*2380*/  WARPGROUP.ARRIVE ;  /* 0x00000000000079c5 */ /* 0x000fcc0000000000 */
        /* <DEDUP_REMOVED lines=9> */
[----:B------:R-:W-:Y:S01]  /*2420*/  IGMMA.64x32x32.S8.S8 R72, gdesc[UR12], R72, gsb0 ;  /* 0x012000000c4879f1 */ /* 0x000fe20008041048 */
[----:B------:R-:W-:Y:S01]  /*2430*/  UIADD3 UR18, UR6, 0x302, URZ ;  /* 0x0000030206127890 */ /* 0x000fe2000fffe03f */
[----:B------:R-:W-:Y:S01]  /*2440*/  UMOV UR16, UR8 ;  /* 0x0000000800107c82 */ /* 0x000fe20008000000 */
[----:B------:R-:W-:Y:S01]  /*2450*/  UMOV UR17, UR9 ;  /* 0x0000000900117c82 */ /* 0x000fe20008000000 */
[----:B------:R-:W-:Y:S01]  /*2460*/  UMOV UR19, 0x80000020 ;  /* 0x8000002000137882 */ /* 0x000fe20000000000 */
[----:B------:R-:W-:Y:S02]  /*2470*/  WARPGROUP.DEPBAR.LE gsb0, 0x0 ;  /* 0x00008000000079c5 */ /* 0x000fe40000010000 */
[----:B------:R-:W-:-:S06]  /*2480*/  WARPGROUP.ARRIVE ;  /* 0x00000000000079c5 */ /* 0x000fcc0000000000 */
[----:B------:R-:W-:Y:S01]  /*2490*/  IGMMA.64x32x32.S8.S8 R40, gdesc[UR16], R40, gsb0 ;  /* 0x01200000102879f1 */ /* 0x000fe20008041028 */
[----:B------:R-:W-:Y:S01]  /*24a0*/  UIADD3 UR5, UR5, 0x202, URZ ;  /* 0x0000020205057890 */ /* 0x000fe2000fffe03f */
[----:B------:R-:W-:-:S06]  /*24b0*/  UMOV UR17, 0x80000020 ;  /* 0x8000002000117882 */ /* 0x000fcc0000000000 */
[----:B------:R-:W-:Y:S01]  /*24c0*/  UMOV UR16, UR5 ;  /* 0x0000000500107c82 */ /* 0x000fe20008000000 */
[----:B------:R-:W-:Y:S02]  /*24d0*/  WARPGROUP.DEPBAR.LE gsb0, 0x0 ;  /* 0x00008000000079c5 */ /* 0x000fe40000010000 */
[----:B------:R-:W-:-:S06]  /*24e0*/  WARPGROUP.ARRIVE ;  /* 0x00000000000079c5 */ /* 0x000fcc0000000000 */
[----:B------:R-:W-:Y:S01]  /*24f0*/  IGMMA.64x32x32.S8.S8 R24, gdesc[UR16], R24, gsb0 ;  /* 0x01200000101879f1 */ /* 0x000fe20008041018 */
[----:B------:R-:W-:Y:S01]  /*2500*/  UMOV UR12, UR16 ;  /* 0x00000010000c7c82 */ /* 0x000fe20008000000 */
        /* <DEDUP_REMOVED lines=24> */
[----:B------:R0:W-:Y:S01]  /*2690*/  STL.64 [R1+0xa0], R214 ;  /* 0x0000a0d601007387 */ /* 0x0001e20000100a00 */
[----:B-1----:R-:W-:Y:S01]  /*26a0*/  IMAD.MOV.U32 R216, RZ, RZ, R15 ;  /* 0x000000ffffd87224 */ /* 0x002fe200078e000f */
[----:B--2---:R-:W-:Y:S01]  /*26b0*/  MOV R222, R9 ;  /* 0x0000000900de7202 */ /* 0x004fe20000000f00 */
[----:B------:R-:W-:Y:S01]  /*26c0*/  IMAD.MOV.U32 R217, RZ, RZ, R14 ;  /* 0x000000ffffd97224 */ /* 0x000fe200078e000e */
[----:B------:R1:W-:Y:S01]  /*26d0*/  STL.64 [R1+0x98], R212 ;  /* 0x000098d401007387 */ /* 0x0003e20000100a00 */
[----:B------:R-:W-:Y:S02]  /*26e0*/  IMAD.MOV.U32 R218, RZ, RZ, R13 ;  /* 0x000000ffffda7224 */ /* 0x000fe400078e000d */
[----:B------:R-:W-:Y:S02]  /*26f0*/  IMAD.MOV.U32 R219, RZ, RZ, R12 ;  /* 0x000000ffffdb7224 */ /* 0x000fe400078e000c */
[----:B------:R-:W-:-:S02]  /*2700*/  IMAD.MOV.U32 R220, RZ, RZ, R11 ;  /* 0x000000ffffdc7224 */ /* 0x000fc400078e000b */
[----:B------:R-:W-:Y:S01]  /*2710*/  IMAD.MOV.U32 R221, RZ, RZ, R10 ;  /* 0x000000ffffdd7224 */ /* 0x000fe200078e000a */
[----:B0-----:R-:W-:Y:S01]  /*2720*/  MOV R215, R20 ;  /* 0x0000001400d77202 */ /* 0x001fe20000000f00 */
[----:B------:R-:W-:Y:S02]  /*2730*/  IMAD.MOV.U32 R214, RZ, RZ, R21 ;  /* 0x000000ffffd67224 */ /* 0x000fe400078e0015 */
[----:B------:R-:W-:Y:S02]  /*2740*/  IMAD.MOV.U32 R223, RZ, RZ, R8 ;  /* 0x000000ffffdf7224 */ /* 0x000fe400078e0008 */
[----:B-1----:R-:W-:Y:S02]  /*2750*/  IMAD.MOV.U32 R212, RZ, RZ, R23 ;  /* 0x000000ffffd47224 */ /* 0x002fe400078e0017 */
[----:B------:R-:W-:Y:S02]  /*2760*/  IMAD.MOV.U32 R213, RZ, RZ, R22 ;  /* 0x000000ffffd57224 */ /* 0x000fe400078e0016 */
[----:B------:R-:W-:-:S02]  /*2770*/  IMAD.MOV.U32 R224, RZ, RZ, R7 ;  /* 0x000000ffffe07224 */ /* 0x000fc400078e0007 */
[----:B------:R-:W-:Y:S02]  /*2780*/  IMAD.MOV.U32 R225, RZ, RZ, R6 ;  /* 0x000000ffffe17224 */ /* 0x000fe400078e0006 */
[----:B------:R-:W-:Y:S02]  /*2790*/  IMAD.MOV.U32 R226, RZ, RZ, R4 ;  /* 0x000000ffffe27224 */ /* 0x000fe400078e0004 */
[----:B------:R-:W-:Y:S01]  /*27a0*/  IMAD.MOV.U32 R227, RZ, RZ, R0 ;  /* 0x000000ffffe37224 */ /* 0x000fe200078e0000 */
[----:B------:R-:W-:Y:S01]  /*27b0*/  UMOV UR8, UR16 ;  /* 0x0000001000087c82 */ /* 0x000fe20008000000 */
[----:B------:R-:W-:Y:S01]  /*27c0*/  UMOV UR9, UR17 ;  /* 0x0000001100097c82 */ /* 0x000fe20008000000 */
[----:B------:R-:W-:-:S03]  /*27d0*/  WARPGROUP.DEPBAR.LE gsb0, 0x0 ;  /* 0x00008000000079c5 */ /* 0x000fc60000010000 */
[----:B------:R-:W-:-:S06]  /*27e0*/  WARPGROUP.ARRIVE ;  /* 0x00000000000079c5 */ /* 0x000fcc0000000000 */
[----:B------:R-:W-:Y:S03]  /*27f0*/  IGMMA.64x32x32.S8.S8 R212, gdesc[UR8], R212, gsb0 ;  /* 0x0120000008d479f1 */ /* 0x000fe600080410d4 */
[----:B------:R-:W-:Y:S02]  /*2800*/  WARPGROUP.DEPBAR.LE gsb0, 0x0 ;  /* 0x00008000000079c5 */ /* 0x000fe40000010000 */
[----:B------:R-:W-:Y:S04]  /*2810*/  STL.64 [R1], R212 ;  /* 0x000000d401007387 */ /* 0x000fe80000100a00 */
[----:B------:R0:W-:Y:S04]  /*2820*/  STL.64 [R1+0x8], R214 ;  /* 0x000008d601007387 */ /* 0x0001e80000100a00 */
[----:B------:R1:W-:Y:S04]  /*2830*/  STL.64 [R1+0x10], R216 ;  /* 0x000010d801007387 */ /* 0x0003e80000100a00 */
[----:B------:R1:W-:Y:S04]  /*2840*/  STL.64 [R1+0x18], R218 ;  /* 0x000018da01007387 */ /* 0x0003e80000100a00 */
[----:B------:R1:W-:Y:S04]  /*2850*/  STL.64 [R1+0x20], R220 ;  /* 0x000020dc01007387 */ /* 0x0003e80000100a00 */
[----:B------:R1:W-:Y:S04]  /*2860*/  STL.64 [R1+0x28], R222 ;  /* 0x000028de01007387 */ /* 0x0003e80000100a00 */
[----:B------:R1:W-:Y:S04]  /*2870*/  STL.64 [R1+0x30], R224 ;  /* 0x000030e001007387 */ /* 0x0003e80000100a00 */
[----:B------:R1:W-:Y:S04]  /*2880*/  STL.64 [R1+0x38], R226 ;  /* 0x000038e201007387 */ /* 0x0003e80000100a00 */
[----:B0-----:R1:W5:Y:S04]  /*2890*/  LDL.LU.64 R214, [R1+0xa0] ;  /* 0x0000a00001d67983 */ /* 0x0013680000300a00 */
[----:B------:R1:W5:Y:S01]  /*28a0*/  LDL.LU.64 R212, [R1+0x98] ;  /* 0x0000980001d47983 */ /* 0x0003620000300a00 */
[----:B------:R-:W-:Y:S05]  /*28b0*/  @!P1 BRA `(.L_x_23) ;  /* 0x0000001400b49947 */ /* 0x000fea0003800000 */
[----:B------:R-:W-:Y:S02]  /*28c0*/  UIADD3 UR5, UR37, 0x1, URZ ;  /* 0x0000000125057890 */ /* 0x000fe4000fffe03f */
[----:B------:R-:W-:Y:S02]  /*28d0*/  IMAD.U32 R0, RZ, RZ, UR37 ;  /* 0x00000025ff007e24 */ /* 0x000fe4000f8e00ff */
[----:B------:R-:W-:-:S04]  /*28e0*/  UISETP.NE.AND UP0, UPT, UR5, 0x8, UPT ;  /* 0x000000080500788c */ /* 0x000fc8000bf05270 */
[----:B------:R-:W-:Y:S02]  /*28f0*/  USEL UR6, URZ, 0x1, UP0 ;  /* 0x000000013f067887 */ /* 0x000fe40008000000 */
[----:B------:R-:W-:Y:S02]  /*2900*/  USEL UR5, UR5, URZ, UP0 ;  /* 0x0000003f05057287 */ /* 0x000fe40008000000 */
[----:B------:R-:W-:-:S06]  /*2910*/  ULOP3.LUT UR6, UR36, UR6, URZ, 0x3c, !UPT ;  /* 0x0000000624067292 */ /* 0x000fcc000f8e3c3f */
[----:B------:R-:W-:-:S07]  /*2920*/  MOV R4, UR6 ;  /* 0x0000000600047c02 */ /* 0x000fce0008000f00 */
.L_x_30:
[----:B------:R-:W-:Y:S05]  /*2930*/  @!P0 BRA `(.L_x_24) ;  /* 0x0000000000048947 */ /* 0x000fea0003800000 */
[----:B------:R-:W-:Y:S01]  /*2940*/  BPT.TRAP 0x1 ;  /* 0x000000040000795c */ /* 0x000fe20000300000 */
.L_x_24:
[----:B------:R-:W0:Y:S01]  /*2950*/  S2UR UR7, SR_CgaCtaId ;  /* 0x00000000000779c3 */ /* 0x000e220000008800 */
[----:B------:R-:W-:Y:S01]  /*2960*/  UMOV UR6, 0x400 ;  /* 0x0000040000067882 */ /* 0x000fe20000000000 */
[----:B------:R-:W-:Y:S01]  /*2970*/  IMAD.U32 R6, RZ, RZ, UR5 ;  /* 0x00000005ff067e24 */ /* 0x000fe2000f8e00ff */
[----:B------:R-:W-:Y:S01]  /*2980*/  SHF.L.U32 R7, R4, 0x1f, RZ ;  /* 0x0000001f04077819 */ /* 0x000fe200000006ff */
[----:B0-----:R-:W-:-:S06]  /*2990*/  ULEA UR6, UR7, UR6, 0x18 ;  /* 0x0000000607067291 */ /* 0x001fcc000f8ec03f */
[----:B------:R-:W-:-:S04]  /*29a0*/  IMAD.U32 R3, RZ, RZ, UR6 ;  /* 0x00000006ff037e24 */ /* 0x000fc8000f8e00ff */
[----:B------:R-:W-:-:S04]  /*29b0*/  IMAD R6, R6, 0x8, R3 ;  /* 0x0000000806067824 */ /* 0x000fc800078e0203 */
[----:B------:R0:W2:Y:S01]  /*29c0*/  SYNCS.PHASECHK.TRANS64.TRYWAIT P1, [R6+URZ], R7 ;  /* 0x00000007060075a7 */ /* 0x0000a2000802017f */
[----:B------:R-:W-:Y:S05]  /*29d0*/  @!P0 BRA `(.L_x_25) ;  /* 0x0000000000048947 */ /* 0x000fea0003800000 */
[----:B------:R-:W-:Y:S01]  /*29e0*/  BPT.TRAP 0x1 ;  /* 0x000000040000795c */ /* 0x000fe20000300000 */
.L_x_25:
[----:B--2---:R-:W-:Y:S05]  /*29f0*/  @P1 BRA `(.L_x_26) ;  /* 0x0000000000081947 */ /* 0x004fea0003800000 */
[----:B------:R-:W2:Y:S02]  /*2a00*/  SYNCS.PHASECHK.TRANS64.TRYWAIT P1, [R6+URZ], R7 ;  /* 0x00000007060075a7 */ /* 0x000ea4000802017f */
[----:B--2---:R-:W-:Y:S05]  /*2a10*/  @!P1 BRA `(.L_x_27) ;  /* 0x000000e800849947 */ /* 0x004fea0003800000 */
.L_x_26:
[----:B------:R-:W-:Y:S04]  /*2a20*/  STL.64 [R1+0x160], R198 ;  /* 0x000160c601007387 */ /* 0x000fe80000100a00 */
[----:B------:R-:W-:Y:S04]  /*2a30*/  STL.64 [R1+0x158], R196 ;  /* 0x000158c401007387 */ /* 0x000fe80000100a00 */
[----:B------:R-:W-:Y:S04]  /*2a40*/  STL.64 [R1+0x150], R194 ;  /* 0x000150c201007387 */ /* 0x000fe80000100a00 */
[----:B------:R-:W-:Y:S04]  /*2a50*/  STL.64 [R1+0x148], R192 ;  /* 0x000148c001007387 */ /* 0x000fe80000100a00 */
[----:B------:R-:W-:Y:S04]  /*2a60*/  STL.64 [R1+0x140], R190 ;  /* 0x000140be01007387 */ /* 0x000fe80000100a00 */
[----:B------:R-:W-:Y:S04]  /*2a70*/  STL.64 [R1+0x138], R188 ;  /* 0x000138bc01007387 */ /* 0x000fe80000100a00 */
[----:B------:R-:W-:Y:S04]  /*2a80*/  STL.64 [R1+0x130], R186 ;  /* 0x000130ba01007387 */ /* 0x000fe80000100a00 */
[----:B------:R3:W-:Y:S04]  /*2a90*/  STL.64 [R1+0x128], R184 ;  /* 0x000128b801007387 */ /* 0x0007e80000100a00 */
[----:B---3--:R-:W3:Y:S04]  /*2aa0*/  LDL.LU.64 R184, [R1+0x40] ;  /* 0x0000400001b87983 */ /* 0x008ee80000300a00 */
[----:B------:R-:W3:Y:S04]  /*2ab0*/  LDL.LU.64 R186, [R1+0x48] ;  /* 0x0000480001ba7983 */ /* 0x000ee80000300a00 */
[----:B------:R-:W3:Y:S04]  /*2ac0*/  LDL.LU.64 R188, [R1+0x50] ;  /* 0x0000500001bc7983 */ /* 0x000ee80000300a00 */
[----:B------:R-:W3:Y:S04]  /*2ad0*/  LDL.LU.64 R190, [R1+0x58] ;  /* 0x0000580001be7983 */ /* 0x000ee80000300a00 */
[----:B------:R-:W3:Y:S04]  /*2ae0*/  LDL.LU.64 R192, [R1+0x60] ;  /* 0x0000600001c07983 */ /* 0x000ee80000300a00 */
[----:B------:R-:W3:Y:S04]  /*2af0*/  LDL.LU.64 R194, [R1+0x68] ;  /* 0x0000680001c27983 */ /* 0x000ee80000300a00 */
[----:B------:R-:W3:Y:S04]  /*2b00*/  LDL.LU.64 R196, [R1+0x70] ;  /* 0x0000700001c47983 */ /* 0x000ee80000300a00 */
[----:B------:R-:W3:Y:S01]  /*2b10*/  LDL.LU.64 R198, [R1+0x78] ;  /* 0x0000780001c67983 */ /* 0x000ee20000300a00 */
[----:B------:R-:W-:-:S02]  /*2b20*/  UIMAD UR8, UR5, 0x300, UR39 ;  /* 0x00000300050878a4 */ /* 0x000fc4000f8e0227 */
[----:B------:R-:W-:Y:S01]  /*2b30*/  UIMAD UR10, UR5, 0x380, UR4 ;  /* 0x00000380050a78a4 */ /* 0x000fe2000f8e0204 */
[----:B------:R-:W-:Y:S01]  /*2b40*/  UMOV UR9, 0x80000020 ;  /* 0x8000002000097882 */ /* 0x000fe20000000000 */
[----:B------:R-:W-:Y:S02]  /*2b50*/  UMOV UR11, 0x80000020 ;  /* 0x80000020000b7882 */ /* 0x000fe40000000000 */
[----:B------:R-:W-:Y:S01]  /*2b60*/  UIADD3 UR14, UR10, 0x80, URZ ;  /* 0x000000800a0e7890 */ /* 0x000fe2000fffe03f */
[----:B------:R-:W-:Y:S01]  /*2b70*/  UMOV UR12, UR8 ;  /* 0x00000008000c7c82 */ /* 0x000fe20008000000 */
[----:B------:R-:W-:Y:S01]  /*2b80*/  UMOV UR13, UR9 ;  /* 0x00000009000d7c82 */ /* 0x000fe20008000000 */
[----:B------:R-:W-:Y:S01]  /*2b90*/  UMOV UR15, 0x80000020 ;  /* 0x80000020000f7882 */ /* 0x000fe20000000000 */
        /* <DEDUP_REMOVED lines=15> */
[----:B-----5:R-:W-:Y:S01]  /*2c90*/  WARPGROUP.ARRIVE ;  /* 0x00000000000079c5 */ /* 0x020fe20000000000 */
[----:B------:R-:W-:Y:S01]  /*2ca0*/  UIADD3 UR30, UR10, 0x280, URZ ;  /* 0x000002800a1e7890 */ /* 0x000fe2000fffe03f */
[----:B0-2---:R-:W-:Y:S01]  /*2cb0*/  IMAD.MOV.U32 R7, RZ, RZ, R198 ;  /* 0x000000ffff077224 */ /* 0x005fe200078e00c6 */
[----:B------:R-:W-:Y:S01]  /*2cc0*/  UMOV UR28, UR8 ;  /* 0x00000008001c7c82 */ /* 0x000fe20008000000 */
[----:B------:R-:W-:Y:S01]  /*2cd0*/  UMOV UR29, UR9 ;  /* 0x00000009001d7c82 */ /* 0x000fe20008000000 */
[----:B------:R-:W-:Y:S01]  /*2ce0*/  UMOV UR31, 0x80000020 ;  /* 0x80000020001f7882 */ /* 0x000fe20000000000 */
[----:B------:R-:W-:Y:S01]  /*2cf0*/  IGMMA.64x32x32.S8.S8 R200, gdesc[UR12], R200, gsb0 ;  /* 0x012000000cc879f1 */ /* 0x000fe200080410c8 */
[----:B------:R-:W-:Y:S01]  /*2d00*/  UIADD3 UR34, UR10, 0x300, URZ ;  /* 0x000003000a227890 */ /* 0x000fe2000fffe03f */
[----:B------:R-:W-:Y:S01]  /*2d10*/  IMAD.MOV.U32 R6, RZ, RZ, R199 ;  /* 0x000000ffff067224 */ /* 0x000fe200078e00c7 */
[----:B------:R-:W-:Y:S01]  /*2d20*/  UMOV UR32, UR8 ;  /* 0x0000000800207c82 */ /* 0x000fe20008000000 */
[----:B------:R-:W-:Y:S01]  /*2d30*/  UMOV UR33, UR9 ;  /* 0x0000000900217c82 */ /* 0x000fe20008000000 */
[----:B------:R-:W-:Y:S01]  /*2d40*/  UMOV UR35, 0x80000020 ;  /* 0x8000002000237882 */ /* 0x000fe20000000000 */
[----:B------:R-:W-:Y:S01]  /*2d50*/  UIADD3 UR6, UR8, 0x200, URZ ;  /* 0x0000020008067890 */ /* 0x000fe2000fffe03f */
[----:B------:R-:W-:Y:S01]  /*2d60*/  IMAD.MOV.U32 R9, RZ, RZ, R196 ;  /* 0x000000ffff097224 */ /* 0x000fe200078e00c4 */
[----:B------:R-:W2:Y:S01]  /*2d70*/  LDL.LU.64 R198, [R1+0x160] ;  /* 0x0001600001c67983 */ /* 0x000ea20000300a00 */
[----:B------:R-:W-:Y:S01]  /*2d80*/  IMAD.MOV.U32 R8, RZ, RZ, R197 ;  /* 0x000000ffff087224 */ /* 0x000fe200078e00c5 */
[----:B------:R-:W-:Y:S01]  /*2d90*/  MOV R11, R194 ;  /* 0x000000c2000b7202 */ /* 0x000fe20000000f00 */
[----:B------:R-:W-:Y:S01]  /*2da0*/  IMAD.MOV.U32 R10, RZ, RZ, R195 ;  /* 0x000000ffff0a7224 */ /* 0x000fe200078e00c3 */
[----:B------:R-:W2:Y:S01]  /*2db0*/  LDL.LU.64 R196, [R1+0x158] ;  /* 0x0001580001c47983 */ /* 0x000ea20000300a00 */
        /* <DEDUP_REMOVED lines=9> */
[----:B------:R-:W2:Y:S01]  /*2e50*/  LDL.LU.64 R190, [R1+0x140] ;  /* 0x0001400001be7983 */ /* 0x000ea20000300a00 */
[----:B------:R-:W-:Y:S02]  /*2e60*/  IMAD.MOV.U32 R23, RZ, RZ, R186 ;  /* 0x000000ffff177224 */ /* 0x000fe400078e00ba */
[----:B-1----:R-:W-:Y:S01]  /*2e70*/  IMAD.MOV.U32 R217, RZ, RZ, R184 ;  /* 0x000000ffffd97224 */ /* 0x002fe200078e00b8 */
[----:B------:R-:W2:Y:S01]  /*2e80*/  LDL.LU.64 R188, [R1+0x138] ;  /* 0x0001380001bc7983 */ /* 0x000ea20000300a00 */
[----:B------:R-:W-:-:S03]  /*2e90*/  IMAD.MOV.U32 R216, RZ, RZ, R185 ;  /* 0x000000ffffd87224 */ /* 0x000fc600078e00b9 */
[----:B------:R-:W2:Y:S04]  /*2ea0*/  LDL.LU.64 R186, [R1+0x130] ;  /* 0x0001300001ba7983 */ /* 0x000ea80000300a00 */
[----:B------:R-:W2:Y:S01]  /*2eb0*/  LDL.LU.64 R184, [R1+0x128] ;  /* 0x0001280001b87983 */ /* 0x000ea20000300a00 */
        /* <DEDUP_REMOVED lines=15> */
[----:B------:R-:W-:Y:S01]  /*2fb0*/  UMOV UR32, UR6 ;  /* 0x0000000600207c82 */ /* 0x000fe20008000000 */
[----:B------:R-:W-:Y:S01]  /*2fc0*/  UMOV UR33, 0x80000020 ;  /* 0x8000002000217882 */ /* 0x000fe20000000000 */
[----:B------:R-:W-:Y:S02]  /*2fd0*/  WARPGROUP.DEPBAR.LE gsb0, 0x0 ;  /* 0x00008000000079c5 */ /* 0x000fe40000010000 */
[----:B------:R-:W-:-:S06]  /*2fe0*/  WARPGROUP.ARRIVE ;  /* 0x00000000000079c5 */ /* 0x000fcc0000000000 */
[----:B------:R-:W-:Y:S01]  /*2ff0*/  IGMMA.64x32x32.S8.S8 R24, gdesc[UR32], R24, gsb0 ;  /* 0x01200000201879f1 */ /* 0x000fe20008041018 */
[----:B------:R-:W-:Y:S01]  /*3000*/  UMOV UR28, UR32 ;  /* 0x00000020001c7c82 */ /* 0x000fe20008000000 */
[----:B------:R-:W-:Y:S01]  /*3010*/  UMOV UR29, UR33 ;  /* 0x00000021001d7c82 */ /* 0x000fe20008000000 */
[----:B------:R0:W-:Y:S04]  /*3020*/  STL.64 [R1+0xe0], R214 ;  /* 0x0000e0d601007387 */ /* 0x0001e80000100a00 */
[----:B------:R1:W-:Y:S04]  /*3030*/  STL.64 [R1+0xd8], R212 ;  /* 0x0000d8d401007387 */ /* 0x0003e80000100a00 */
[----:B------:R3:W-:Y:S04]  /*3040*/  STL.64 [R1+0xd0], R210 ;  /* 0x0000d0d201007387 */ /* 0x0007e80000100a00 */
[----:B------:R4:W-:Y:S01]  /*3050*/  STL.64 [R1+0xc8], R208 ;  /* 0x0000c8d001007387 */ /* 0x0009e20000100a00 */
[----:B0-----:R-:W-:Y:S01]  /*3060*/  IMAD.MOV.U32 R214, RZ, RZ, R7 ;  /* 0x000000ffffd67224 */ /* 0x001fe200078e0007 */
[----:B------:R-:W-:-:S02]  /*3070*/  MOV R215, R6 ;  /* 0x0000000600d77202 */ /* 0x000fc40000000f00 */
[----:B------:R0:W-:Y:S01]  /*3080*/  STL.64 [R1+0xc0], R206 ;  /* 0x0000c0ce01007387 */ /* 0x0001e20000100a00 */
[----:B-1----:R-:W-:Y:S02]  /*3090*/  IMAD.MOV.U32 R212, RZ, RZ, R9 ;  /* 0x000000ffffd47224 */ /* 0x002fe400078e0009 */
[----:B------:R-:W-:Y:S01]  /*30a0*/  IMAD.MOV.U32 R213, RZ, RZ, R8 ;  /* 0x000000ffffd57224 */ /* 0x000fe200078e0008 */
[----:B------:R1:W-:Y:S01]  /*30b0*/  STL.64 [R1+0xb8], R204 ;  /* 0x0000b8cc01007387 */ /* 0x0003e20000100a00 */
[----:B---3--:R-:W-:Y:S02]  /*30c0*/  IMAD.MOV.U32 R210, RZ, RZ, R11 ;  /* 0x000000ffffd27224 */ /* 0x008fe400078e000b */
[----:B------:R-:W-:Y:S01]  /*30d0*/  IMAD.MOV.U32 R211, RZ, RZ, R10 ;  /* 0x000000ffffd37224 */ /* 0x000fe200078e000a */
[----:B------:R3:W-:Y:S01]  /*30e0*/  STL.64 [R1+0xb0], R202 ;  /* 0x0000b0ca01007387 */ /* 0x0007e20000100a00 */
[----:B----4-:R-:W-:Y:S01]  /*30f0*/  MOV R208, R13 ;  /* 0x0000000d00d07202 */ /* 0x010fe20000000f00 */
[----:B------:R-:W-:-:S02]  /*3100*/  IMAD.MOV.U32 R209, RZ, RZ, R12 ;  /* 0x000000ffffd17224 */ /* 0x000fc400078e000c */
[----:B------:R4:W-:Y:S01]  /*3110*/  STL.64 [R1+0xa8], R200 ;  /* 0x0000a8c801007387 */ /* 0x0009e20000100a00 */
[----:B0-----:R-:W-:Y:S02]  /*3120*/  IMAD.MOV.U32 R206, RZ, RZ, R15 ;  /* 0x000000ffffce7224 */ /* 0x001fe400078e000f */
[----:B------:R-:W-:Y:S01]  /*3130*/  IMAD.MOV.U32 R207, RZ, RZ, R14 ;  /* 0x000000ffffcf7224 */ /* 0x000fe200078e000e */
[----:B------:R-:W-:Y:S01]  /*3140*/  STL.64 [R1+0x120], R214 ;  /* 0x000120d601007387 */ /* 0x000fe20000100a00 */
[----:B-1----:R-:W-:Y:S02]  /*3150*/  IMAD.MOV.U32 R204, RZ, RZ, R21 ;  /* 0x000000ffffcc7224 */ /* 0x002fe400078e0015 */
[----:B------:R-:W-:Y:S01]  /*3160*/  IMAD.MOV.U32 R205, RZ, RZ, R20 ;  /* 0x000000ffffcd7224 */ /* 0x000fe200078e0014 */
[----:B------:R-:W-:Y:S02]  /*3170*/  WARPGROUP.DEPBAR.LE gsb0, 0x0 ;  /* 0x00008000000079c5 */ /* 0x000fe40000010000 */
[----:B------:R-:W-:-:S06]  /*3180*/  WARPGROUP.ARRIVE ;  /* 0x00000000000079c5 */ /* 0x000fcc0000000000 */
[----:B------:R-:W-:Y:S01]  /*3190*/  IGMMA.64x32x32.S8.S8 R56, gdesc[UR28], R56, gsb0 ;  /* 0x012000001c3879f1 */ /* 0x000fe20008041038 */
[----:B---3--:R-:W-:Y:S01]  /*31a0*/  IMAD.MOV.U32 R202, RZ, RZ, R23 ;  /* 0x000000ffffca7224 */ /* 0x008fe200078e0017 */
[----:B------:R-:W-:Y:S01]  /*31b0*/  STL.64 [R1+0x118], R212 ;  /* 0x000118d401007387 */ /* 0x000fe20000100a00 */
[----:B------:R-:W-:Y:S01]  /*31c0*/  IMAD.MOV.U32 R203, RZ, RZ, R22 ;  /* 0x000000ffffcb7224 */ /* 0x000fe200078e0016 */
[----:B----4-:R-:W-:Y:S01]  /*31d0*/  MOV R201, R216 ;  /* 0x000000d800c97202 */ /* 0x010fe20000000f00 */
[----:B------:R-:W-:Y:S01]  /*31e0*/  IMAD.MOV.U32 R200, RZ, RZ, R217 ;  /* 0x000000ffffc87224 */ /* 0x000fe200078e00d9 */
[----:B------:R-:W-:Y:S04]  /*31f0*/  STL.64 [R1+0x110], R210 ;  /* 0x000110d201007387 */ /* 0x000fe80000100a00 */
[----:B------:R-:W-:Y:S04]  /*3200*/  STL.64 [R1+0x108], R208 ;  /* 0x000108d001007387 */ /* 0x000fe80000100a00 */
[----:B------:R-:W-:Y:S04]  /*3210*/  STL.64 [R1+0x100], R206 ;  /* 0x000100ce01007387 */ /* 0x000fe80000100a00 */
[----:B------:R-:W-:Y:S04]  /*3220*/  STL.64 [R1+0xf8], R204 ;  /* 0x0000f8cc01007387 */ /* 0x000fe80000100a00 */
[----:B------:R-:W-:Y:S04]  /*3230*/  STL.64 [R1+0xf0], R202 ;  /* 0x0000f0ca01007387 */ /* 0x000fe80000100a00 */
[----:B------:R0:W-:Y:S04]  /*3240*/  STL.64 [R1+0xe8], R200 ;  /* 0x0000e8c801007387 */ /* 0x0001e80000100a00 */
[----:B0-----:R-:W3:Y:S04]  /*3250*/  LDL.LU.64 R200, [R1] ;  /* 0x0000000001c87983 */ /* 0x001ee80000300a00 */
[----:B------:R-:W3:Y:S04]  /*3260*/  LDL.LU.64 R202, [R1+0x8] ;  /* 0x0000080001ca7983 */ /* 0x000ee80000300a00 */
[----:B------:R-:W3:Y:S04]  /*3270*/  LDL.LU.64 R204, [R1+0x10] ;  /* 0x0000100001cc7983 */ /* 0x000ee80000300a00 */
[----:B------:R-:W3:Y:S04]  /*3280*/  LDL.LU.64 R206, [R1+0x18] ;  /* 0x0000180001ce7983 */ /* 0x000ee80000300a00 */
[----:B------:R-:W3:Y:S04]  /*3290*/  LDL.LU.64 R208, [R1+0x20] ;  /* 0x0000200001d07983 */ /* 0x000ee80000300a00 */
[----:B------:R-:W3:Y:S04]  /*32a0*/  LDL.LU.64 R210, [R1+0x28] ;  /* 0x0000280001d27983 */ /* 0x000ee80000300a00 */
[----:B------:R-:W3:Y:S04]  /*32b0*/  LDL.LU.64 R212, [R1+0x30] ;  /* 0x0000300001d47983 */ /* 0x000ee80000300a00 */
[----:B------:R-:W3:Y:S01]  /*32c0*/  LDL.LU.64 R214, [R1+0x38] ;  /* 0x0000380001d67983 */ /* 0x000ee20000300a00 */
[----:B------:R-:W-:-:S02]  /*32d0*/  WARPGROUP.DEPBAR.LE gsb0, 0x0 ;  /* 0x00008000000079c5 */ /* 0x000fc40000010000 */
[----:B------:R-:W-:Y:S01]  /*32e0*/  WARPGROUP.ARRIVE ;  /* 0x00000000000079c5 */ /* 0x000fe20000000000 */
[----:B------:R-:W-:Y:S01]  /*32f0*/  UMOV UR24, UR32 ;  /* 0x0000002000187c82 */ /* 0x000fe20008000000 */
[----:B------:R-:W-:-:S04]  /*3300*/  UMOV UR25, UR33 ;  /* 0x0000002100197c82 */ /* 0x000fc80008000000 */
        /* <DEDUP_REMOVED lines=14> */
[----:B--2---:R-:W-:-:S06]  /*33f0*/  WARPGROUP.ARRIVE ;  /* 0x00000000000079c5 */ /* 0x004fcc0000000000 */
[----:B------:R-:W-:Y:S01]  /*3400*/  IGMMA.64x32x32.S8.S8 R184, gdesc[UR12], R184, gsb0 ;  /* 0x012000000cb879f1 */ /* 0x000fe200080410b8 */
[----:B------:R-:W-:Y:S01]  /*3410*/  UMOV UR34, UR10 ;  /* 0x0000000a00227c82 */ /* 0x000fe20008000000 */
[----:B------:R-:W-:Y:S01]  /*3420*/  UMOV UR35, UR11 ;  /* 0x0000000b00237c82 */ /* 0x000fe20008000000 */
[----:B------:R-:W-:Y:S02]  /*3430*/  WARPGROUP.DEPBAR.LE gsb0, 0x0 ;  /* 0x00008000000079c5 */ /* 0x000fe40000010000 */
[----:B---3--:R-:W-:-:S06]  /*3440*/  WARPGROUP.ARRIVE ;  /* 0x00000000000079c5 */ /* 0x008fcc0000000000 */
[----:B------:R-:W-:Y:S03]  /*3450*/  IGMMA.64x32x32.S8.S8 R200, gdesc[UR32], R200, gsb0 ;  /* 0x0120000020c879f1 */ /* 0x000fe600080410c8 */
[----:B------:R-:W-:Y:S02]  /*3460*/  WARPGROUP.DEPBAR.LE gsb0, 0x0 ;  /* 0x00008000000079c5 */ /* 0x000fe40000010000 */
[----:B------:R-:W-:Y:S01]  /*3470*/  IMAD.MOV.U32 R7, RZ, RZ, R214 ;  /* 0x000000ffff077224 */ /* 0x000fe200078e00d6 */
[----:B------:R-:W-:Y:S01]  /*3480*/  MOV R8, R213 ;  /* 0x000000d500087202 */ /* 0x000fe20000000f00 */
[----:B------:R-:W-:Y:S02]  /*3490*/  IMAD.MOV.U32 R6, RZ, RZ, R215 ;  /* 0x000000ffff067224 */ /* 0x000fe400078e00d7 */
[----:B------:R-:W-:Y:S01]  /*34a0*/  IMAD.MOV.U32 R9, RZ, RZ, R212 ;  /* 0x000000ffff097224 */ /* 0x000fe200078e00d4 */
[----:B------:R-:W2:Y:S01]  /*34b0*/  LDL.LU.64 R214, [R1+0x120] ;  /* 0x0001200001d67983 */ /* 0x000ea20000300a00 */
[----:B------:R-:W-:-:S02]  /*34c0*/  IMAD.MOV.U32 R11, RZ, RZ, R210 ;  /* 0x000000ffff0b7224 */ /* 0x000fc400078e00d2 */
[----:B------:R-:W-:Y:S01]  /*34d0*/  IMAD.MOV.U32 R10, RZ, RZ, R211 ;  /* 0x000000ffff0a7224 */ /* 0x000fe200078e00d3 */
[----:B------:R-:W2:Y:S01]  /*34e0*/  LDL.LU.64 R212, [R1+0x118] ;  /* 0x0001180001d47983 */ /* 0x000ea20000300a00 */
[----:B------:R-:W-:Y:S01]  /*34f0*/  IMAD.MOV.U32 R13, RZ, RZ, R208 ;  /* 0x000000ffff0d7224 */ /* 0x000fe200078e00d0 */
[----:B------:R-:W-:Y:S01]  /*3500*/  MOV R15, R206 ;  /* 0x000000ce000f7202 */ /* 0x000fe20000000f00 */
[----:B------:R-:W-:Y:S01]  /*3510*/  IMAD.MOV.U32 R12, RZ, RZ, R209 ;  /* 0x000000ffff0c7224 */ /* 0x000fe200078e00d1 */
[----:B------:R-:W2:Y:S01]  /*3520*/  LDL.LU.64 R210, [R1+0x110] ;  /* 0x0001100001d27983 */ /* 0x000ea20000300a00 */
[----:B------:R-:W-:Y:S02]  /*3530*/  IMAD.MOV.U32 R14, RZ, RZ, R207 ;  /* 0x000000ffff0e7224 */ /* 0x000fe400078e00cf */
        /* <DEDUP_REMOVED lines=8> */
[----:B------:R-:W-:-:S03]  /*35c0*/  IMAD.MOV.U32 R216, RZ, RZ, R201 ;  /* 0x000000ffffd87224 */ /* 0x000fc600078e00c9 */
[----:B------:R-:W2:Y:S04]  /*35d0*/  LDL.LU.64 R202, [R1+0xf0] ;  /* 0x0000f00001ca7983 */ /* 0x000ea80000300a00 */
[----:B------:R-:W2:Y:S01]  /*35e0*/  LDL.LU.64 R200, [R1+0xe8] ;  /* 0x0000e80001c87983 */ /* 0x000ea20000300a00 */
[----:B------:R-:W-:Y:S02]  /*35f0*/  UIADD3 UR12, UR8, 0x2, URZ ;  /* 0x00000002080c7890 */ /* 0x000fe4000fffe03f */
[----:B------:R-:W-:Y:S01]  /*3600*/  UIADD3 UR14, UR10, 0x2, URZ ;  /* 0x000000020a0e7890 */ /* 0x000fe2000fffe03f */
[----:B------:R-:W-:Y:S01]  /*3610*/  UMOV UR13, 0x80000020 ;  /* 0x80000020000d7882 */ /* 0x000fe20000000000 */
[----:B------:R-:W-:Y:S01]  /*3620*/  UMOV UR15, 0x80000020 ;  /* 0x80000020000f7882 */ /* 0x000fe20000000000 */
[----:B--2---:R-:W-:-:S06]  /*3630*/  WARPGROUP.ARRIVE ;  /* 0x00000000000079c5 */ /* 0x004fcc0000000000 */
[----:B------:R-:W-:Y:S03]  /*3640*/  IGMMA.64x32x32.S8.S8 R200, gdesc[UR12], R200, gsb0 ;  /* 0x012000000cc879f1 */ /* 0x000fe600080410c8 */
[----:B------:R-:W-:Y:S02]  /*3650*/  WARPGROUP.DEPBAR.LE gsb0, 0x0 ;  /* 0x00008000000079c5 */ /* 0x000fe40000010000 */
        /* <DEDUP_REMOVED lines=8> */
[----:B0-----:R-:W2:Y:S04]  /*36e0*/  LDL.LU.64 R214, [R1+0xe0] ;  /* 0x0000e00001d67983 */ /* 0x001ea80000300a00 */
[----:B------:R-:W2:Y:S04]  /*36f0*/  LDL.LU.64 R212, [R1+0xd8] ;  /* 0x0000d80001d47983 */ /* 0x000ea80000300a00 */
[----:B------:R-:W2:Y:S04]  /*3700*/  LDL.LU.64 R210, [R1+0xd0] ;  /* 0x0000d00001d27983 */ /* 0x000ea80000300a00 */
[----:B------:R-:W2:Y:S04]  /*3710*/  LDL.LU.64 R208, [R1+0xc8] ;  /* 0x0000c80001d07983 */ /* 0x000ea80000300a00 */
[----:B------:R-:W2:Y:S04]  /*3720*/  LDL.LU.64 R206, [R1+0xc0] ;  /* 0x0000c00001ce7983 */ /* 0x000ea80000300a00 */
[----:B------:R-:W2:Y:S04]  /*3730*/  LDL.LU.64 R204, [R1+0xb8] ;  /* 0x0000b80001cc7983 */ /* 0x000ea80000300a00 */
[----:B------:R-:W2:Y:S04]  /*3740*/  LDL.LU.64 R202, [R1+0xb0] ;  /* 0x0000b00001ca7983 */ /* 0x000ea80000300a00 */
[----:B------:R-:W2:Y:S01]  /*3750*/  LDL.LU.64 R200, [R1+0xa8] ;  /* 0x0000a80001c87983 */ /* 0x000ea20000300a00 */
        /* <DEDUP_REMOVED lines=16> */
[----:B------:R-:W-:-:S02]  /*3860*/  UIADD3 UR6, UR10, 0x282, URZ ;  /* 0x000002820a067890 */ /* 0x000fc4000fffe03f */
[----:B------:R-:W-:Y:S02]  /*3870*/  UIADD3 UR34, UR10, 0x302, URZ ;  /* 0x000003020a227890 */ /* 0x000fe4000fffe03f */
[----:B------:R-:W-:Y:S01]  /*3880*/  UIADD3 UR7, UR8, 0x202, URZ ;  /* 0x0000020208077890 */ /* 0x000fe2000fffe03f */
[----:B------:R-:W-:Y:S02]  /*3890*/  UMOV UR9, UR13 ;  /* 0x0000000d00097c82 */ /* 0x000fe40008000000 */
[----:B------:R-:W-:Y:S01]  /*38a0*/  UMOV UR8, UR12 ;  /* 0x0000000c00087c82 */ /* 0x000fe20008000000 */
[----:B--2---:R-:W-:-:S06]  /*38b0*/  WARPGROUP.ARRIVE ;  /* 0x00000000000079c5 */ /* 0x004fcc0000000000 */
        /* <DEDUP_REMOVED lines=17> */
[----:B------:R-:W-:Y:S01]  /*39d0*/  UMOV UR35, 0x80000020 ;  /* 0x8000002000237882 */ /* 0x000fe20000000000 */
        /* <DEDUP_REMOVED lines=34> */
[----:B------:R-:W-:Y:S01]  /*3c00*/  IMAD.MOV.U32 R218, RZ, RZ, R15 ;  /* 0x000000ffffda7224 */ /* 0x000fe200078e000f */
[----:B------:R-:W-:Y:S02]  /*3c10*/  MOV R223, R10 ;  /* 0x0000000a00df7202 */ /* 0x000fe40000000f00 */
[----:B------:R1:W-:Y:S01]  /*3c20*/  STL.64 [R1+0x98], R212 ;  /* 0x000098d401007387 */ /* 0x0003e20000100a00 */
[----:B------:R-:W-:Y:S02]  /*3c30*/  IMAD.MOV.U32 R219, RZ, RZ, R14 ;  /* 0x000000ffffdb7224 */ /* 0x000fe400078e000e */
[----:B------:R-:W-:Y:S02]  /*3c40*/  IMAD.MOV.U32 R220, RZ, RZ, R13 ;  /* 0x000000ffffdc7224 */ /* 0x000fe400078e000d */
[----:B------:R-:W-:-:S02]  /*3c50*/  IMAD.MOV.U32 R221, RZ, RZ, R12 ;  /* 0x000000ffffdd7224 */ /* 0x000fc400078e000c */
[----:B------:R-:W-:Y:S02]  /*3c60*/  IMAD.MOV.U32 R222, RZ, RZ, R11 ;  /* 0x000000ffffde7224 */ /* 0x000fe400078e000b */
[----:B0-----:R-:W-:Y:S02]  /*3c70*/  IMAD.MOV.U32 R214, RZ, RZ, R23 ;  /* 0x000000ffffd67224 */ /* 0x001fe400078e0017 */
[----:B------:R-:W-:Y:S02]  /*3c80*/  IMAD.MOV.U32 R215, RZ, RZ, R22 ;  /* 0x000000ffffd77224 */ /* 0x000fe400078e0016 */
[----:B-1----:R-:W-:Y:S02]  /*3c90*/  IMAD.MOV.U32 R212, RZ, RZ, R217 ;  /* 0x000000ffffd47224 */ /* 0x002fe400078e00d9 */
[----:B------:R-:W-:Y:S01]  /*3ca0*/  IMAD.MOV.U32 R213, RZ, RZ, R216 ;  /* 0x000000ffffd57224 */ /* 0x000fe200078e00d8 */
[----:B------:R-:W-:Y:S01]  /*3cb0*/  MOV R216, R21 ;  /* 0x0000001500d87202 */ /* 0x000fe20000000f00 */
[----:B------:R-:W-:-:S02]  /*3cc0*/  IMAD.MOV.U32 R217, RZ, RZ, R20 ;  /* 0x000000ffffd97224 */ /* 0x000fc400078e0014 */
[----:B------:R-:W-:Y:S02]  /*3cd0*/  IMAD.MOV.U32 R224, RZ, RZ, R9 ;  /* 0x000000ffffe07224 */ /* 0x000fe400078e0009 */
        /* <DEDUP_REMOVED lines=20> */
[----:B------:R-:W-:Y:S01]  /*3e20*/  BPT.TRAP 0x1 ;  /* 0x000000040000795c */ /* 0x000fe20000300000 */
.L_x_28:
[----:B------:R-:W2:Y:S04]  /*3e30*/  LDL R6, [R1+0x80] ;  /* 0x0000800001067983 */ /* 0x000ea80000100800 */
[----:B------:R-:W3:Y:S04]  /*3e40*/  LDL R8, [R1+0x84] ;  /* 0x0000840001087983 */ /* 0x000ee80000100800 */
[----:B------:R-:W4:Y:S01]  /*3e50*/  LDL R7, [R1+0x88] ;  /* 0x0000880001077983 */ /* 0x000f220000100800 */
[----:B--2---:R-:W-:-:S13]  /*3e60*/  ISETP.NE.AND P1, PT, R6, RZ, PT ;  /* 0x000000ff0600720c */ /* 0x004fda0003f25270 */
[----:B------:R-:W-:-:S04]  /*3e70*/  @P1 IMAD R6, R0, 0x8, R3 ;  /* 0x0000000800061824 */ /* 0x000fc800078e0203 */
[----:B------:R-:W-:-:S05]  /*3e80*/  @P1 VIADD R6, R6, 0x40 ;  /* 0x0000004006061836 */ /* 0x000fca0000000000 */
[----:B---3--:R-:W-:-:S04]  /*3e90*/  @P1 PRMT R6, R8, 0x654, R6 ;  /* 0x0000065408061816 */ /* 0x008fc80000000006 */
[----:B------:R0:W-:Y:S01]  /*3ea0*/  @P1 SYNCS.ARRIVE.TRANS64.RED.A1T0 RZ, [R6+URZ], RZ ;  /* 0x000000ff06ff19a7 */ /* 0x0001e2000810043f */
[----:B----4-:R-:W-:-:S13]  /*3eb0*/  ISETP.GT.U32.AND P1, PT, R7, 0x1, PT ;  /* 0x000000010700780c */ /* 0x010fda0003f24070 */
[----:B0-----:R-:W-:Y:S05]  /*3ec0*/  @P1 BRA `(.L_x_29) ;  /* 0x0000000000041947 */ /* 0x001fea0003800000 */
[----:B------:R-:W-:Y:S01]  /*3ed0*/  BPT.TRAP 0x1 ;  /* 0x000000040000795c */ /* 0x000fe20000300000 */
.L_x_29:
[----:B------:R-:W-:Y:S01]  /*3ee0*/  UIADD3 UR5, UR5, 0x1, URZ ;  /* 0x0000000105057890 */ /* 0x000fe2000fffe03f */
[C---:B------:R-:W-:Y:S01]  /*3ef0*/  ISETP.GT.AND P2, PT, R5.reuse, 0x1, PT ;  /* 0x000000010500780c */ /* 0x040fe20003f44270 */
[----:B------:R-:W-:Y:S01]  /*3f00*/  VIADD R5, R5, 0xffffffff ;  /* 0xffffffff05057836 */ /* 0x000fe20000000000 */
[----:B------:R-:W-:Y:S01]  /*3f10*/  IADD3 R0, R0, 0x1, RZ ;  /* 0x0000000100007810 */ /* 0x000fe20007ffe0ff */
[----:B------:R-:W-:-:S03]  /*3f20*/  UISETP.NE.AND UP0, UPT, UR5, 0x8, UPT ;  /* 0x000000080500788c */ /* 0x000fc6000bf05270 */
[C---:B------:R-:W-:Y:S01]  /*3f30*/  ISETP.NE.AND P1, PT, R0.reuse, 0x8, PT ;  /* 0x000000080000780c */ /* 0x040fe20003f25270 */
[----:B------:R-:W-:Y:S02]  /*3f40*/  USEL UR6, URZ, 0x1, UP0 ;  /* 0x000000013f067887 */ /* 0x000fe40008000000 */
[----:B------:R-:W-:Y:S01]  /*3f50*/  USEL UR5, UR5, URZ, UP0 ;  /* 0x0000003f05057287 */ /* 0x000fe20008000000 */
[----:B------:R-:W-:-:S03]  /*3f60*/  SEL R0, R0, RZ, P1 ;  /* 0x000000ff00007207 */ /* 0x000fc60000800000 */
[----:B------:R-:W-:Y:S01]  /*3f70*/  LOP3.LUT R4, R4, UR6, RZ, 0x3c, !PT ;  /* 0x0000000604047c12 */ /* 0x000fe2000f8e3cff */
[----:B------:R-:W-:Y:S07]  /*3f80*/  @P2 BRA `(.L_x_30) ;  /* 0xffffffe800682947 */ /* 0x000fee000383ffff */
.L_x_23:
[----:B------:R-:W0:Y:S02]  /*3f90*/  LDC R0, c[0x0][0x28c] ;  /* 0x0000a300ff007b82 */ /* 0x000e240000000800 */
[----:B0-----:R-:W-:-:S13]  /*3fa0*/  ISETP.GE.AND P1, PT, R0, 0x1, PT ;  /* 0x000000010000780c */ /* 0x001fda0003f26270 */
[----:B------:R-:W-:Y:S05]  /*3fb0*/  @!P1 BRA `(.L_x_31) ;  /* 0x00000000004c9947 */ /* 0x000fea0003800000 */
[----:B------:R-:W-:Y:S05]  /*3fc0*/  @!P0 BRA `(.L_x_32) ;  /* 0x0000000000048947 */ /* 0x000fea0003800000 */
[----:B------:R-:W-:Y:S01]  /*3fd0*/  BPT.TRAP 0x1 ;  /* 0x000000040000795c */ /* 0x000fe20000300000 */
.L_x_32:
[----:B------:R-:W2:Y:S04]  /*3fe0*/  LDL R0, [R1+0x80] ;  /* 0x0000800001007983 */ /* 0x000ea80000100800 */
[----:B------:R-:W3:Y:S04]  /*3ff0*/  LDL R5, [R1+0x84] ;  /* 0x0000840001057983 */ /* 0x000ee80000100800 */
[----:B------:R-:W4:Y:S01]  /*4000*/  LDL R4, [R1+0x88] ;  /* 0x0000880001047983 */ /* 0x000f220000100800 */
[----:B------:R-:W-:Y:S01]  /*4010*/  UISETP.LT.AND UP1, UPT, UR38, 0x1, UPT ;  /* 0x000000012600788c */ /* 0x000fe2000bf21270 */
[----:B--2---:R-:W-:-:S13]  /*4020*/  ISETP.NE.AND P0, PT, R0, RZ, PT ;  /* 0x000000ff0000720c */ /* 0x004fda0003f05270 */
[----:B------:R-:W-:-:S05]  /*4030*/  VOTEU.ANY UP0, P0 ;  /* 0x00000000003f7886 */ /* 0x000fca0000000100 */
[----:B------:R-:W-:-:S04]  /*4040*/  @UP0 USEL UR4, UR38, 0x1, UP1 ;  /* 0x0000000126040887 */ /* 0x000fc80008800000 */
[----:B------:R-:W-:-:S06]  /*4050*/  @UP0 UIADD3 UR4, UR37, UR38, -UR4 ;  /* 0x0000002625040290 */ /* 0x000fcc000fffe804 */
[----:B------:R-:W-:-:S04]  /*4060*/  IMAD.U32 R0, RZ, RZ, UR4 ;  /* 0x00000004ff007e24 */ /* 0x000fc8000f8e00ff */
[----:B------:R-:W-:-:S05]  /*4070*/  @P0 IMAD.SHL.U32 R0, R0, 0x8, RZ ;  /* 0x0000000800000824 */ /* 0x000fca00078e00ff */
[----:B------:R-:W-:-:S04]  /*4080*/  @P0 LOP3.LUT R0, R0, 0x38, RZ, 0xc0, !PT ;  /* 0x0000003800000812 */ /* 0x000fc800078ec0ff */
[----:B------:R-:W-:-:S04]  /*4090*/  @P0 IADD3 R0, R3, 0x40, R0 ;  /* 0x0000004003000810 */ /* 0x000fc80007ffe000 */
[----:B---3--:R-:W-:-:S04]  /*40a0*/  @P0 PRMT R0, R5, 0x654, R0 ;  /* 0x0000065405000816 */ /* 0x008fc80000000000 */
[----:B------:R0:W-:Y:S01]  /*40b0*/  @P0 SYNCS.ARRIVE.TRANS64.RED.A1T0 RZ, [R0+URZ], RZ ;  /* 0x000000ff00ff09a7 */ /* 0x0001e2000810043f */
[----:B----4-:R-:W-:-:S13]  /*40c0*/  ISETP.GT.U32.AND P0, PT, R4, 0x1, PT ;  /* 0x000000010400780c */ /* 0x010fda0003f04070 */
[----:B0-----:R-:W-:Y:S05]  /*40d0*/  @P0 BRA `(.L_x_31) ;  /* 0x0000000000040947 */ /* 0x001fea0003800000 */
[----:B------:R-:W-:Y:S01]  /*40e0*/  BPT.TRAP 0x1 ;  /* 0x000000040000795c */ /* 0x000fe20000300000 */
.L_x_31:
[----:B------:R-:W2:Y:S01]  /*40f0*/  LDL R21, [R1+0x94] ;  /* 0x0000940001157983 */ /* 0x000ea20000100800 */
[----:B------:R-:W0:Y:S01]  /*4100*/  LDC R3, c[0x0][0x288] ;  /* 0x0000a200ff037b82 */ /* 0x000e220000000800 */
[----:B------:R-:W3:Y:S01]  /*4110*/  S2R R4, SR_TID.X ;  /* 0x0000000000047919 */ /* 0x000ee20000002100 */
[----:B------:R-:W-:Y:S01]  /*4120*/  IMAD R18, R18, 0xe0, RZ ;  /* 0x000000e012127824 */ /* 0x000fe200078e02ff */
[----:B------:R-:W-:Y:S01]  /*4130*/  UIADD3 UR37, UR38, UR37, URZ ;  /* 0x0000002526257290 */ /* 0x000fe2000fffe03f */
[----:B------:R-:W-:Y:S01]  /*4140*/  ULDC UR4, c[0x0][0x284] ;  /* 0x0000a10000047ab9 */ /* 0x000fe20000000800 */
[----:B------:R-:W-:Y:S02]  /*4150*/  ULDC.64 UR6, c[0x0][0x5d0] ;  /* 0x0001740000067ab9 */ /* 0x000fe40000000a00 */
[----:B0-----:R-:W-:Y:S02]  /*4160*/  ISETP.GE.AND P0, PT, R18, R3, PT ;  /* 0x000000031200720c */ /* 0x001fe40003f06270 */
[----:B---3--:R-:W-:-:S02]  /*4170*/  LOP3.LUT R0, R4, 0x3, RZ, 0xc0, !PT ;  /* 0x0000000304007812 */ /* 0x008fc400078ec0ff */
[----:B-1----:R-:W-:-:S03]  /*4180*/  SHF.R.U32.HI R220, RZ, 0x7, R4 ;  /* 0x00000007ffdc7819 */ /* 0x002fc60000011604 */
[----:B------:R-:W-:Y:S02]  /*4190*/  IMAD R0, R0, -0x2, R3 ;  /* 0xfffffffe00007824 */ /* 0x000fe400078e0203 */
[----:B------:R-:W-:Y:S01]  /*41a0*/  IMAD.SHL.U32 R3, R4, 0x2, RZ ;  /* 0x0000000204037824 */ /* 0x000fe200078e00ff */
[----:B------:R-:W-:Y:S01]  /*41b0*/  LOP3.LUT R220, R220, 0x1, RZ, 0xc0, !PT ;  /* 0x00000001dcdc7812 */ /* 0x000fe200078ec0ff */
[----:B------:R-:W-:Y:S01]  /*41c0*/  IMAD.IADD R0, R0, 0x1, -R18 ;  /* 0x0000000100007824 */ /* 0x000fe200078e0a12 */
[----:B------:R-:W-:Y:S02]  /*41d0*/  LOP3.LUT R13, R4, 0x60, RZ, 0xc0, !PT ;  /* 0x00000060040d7812 */ /* 0x000fe400078ec0ff */
[----:B------:R-:W-:Y:S02]  /*41e0*/  LOP3.LUT R18, R18, 0x6, R3, 0xf8, !PT ;  /* 0x0000000612127812 */ /* 0x000fe400078ef803 */
[----:B------:R-:W-:Y:S01]  /*41f0*/  SHF.R.U32.HI R3, RZ, 0x2, R4 ;  /* 0x00000002ff037819 */ /* 0x000fe20000011604 */
[----:B------:R-:W-:Y:S01]  /*4200*/  IMAD.SHL.U32 R12, R220, 0x40, RZ ;  /* 0x00000040dc0c7824 */ /* 0x000fe200078e00ff */
[----:B------:R-:W-:-:S02]  /*4210*/  SHF.R.U32.HI R13, RZ, 0x1, R13 ;  /* 0x00000001ff0d7819 */ /* 0x000fc4000001160d */
[----:B------:R-:W-:-:S04]  /*4220*/  LOP3.LUT R3, R3, 0x7, RZ, 0xc0, !PT ;  /* 0x0000000703037812 */ /* 0x000fc800078ec0ff */
[--C-:B------:R-:W-:Y:S02]  /*4230*/  LOP3.LUT R12, R12, 0x40, R3.reuse, 0xe2, !PT ;  /* 0x000000400c0c7812 */ /* 0x100fe400078ee203 */
[----:B------:R-:W-:-:S05]  /*4240*/  IADD3 R3, RZ, -R13, -R3 ;  /* 0x8000000dff037210 */ /* 0x000fca0007ffe803 */
[----:B------:R-:W-:Y:S02]  /*4250*/  IMAD R220, R220, -0x40, R3 ;  /* 0xffffffc0dcdc7824 */ /* 0x000fe400078e0203 */
[----:B------:R-:W-:-:S05]  /*4260*/  IMAD R3, R19, 0xc0, RZ ;  /* 0x000000c013037824 */ /* 0x000fca00078e02ff */
[C---:B------:R-:W-:Y:S02]  /*4270*/  IADD3 R220, -R3.reuse, UR4, R220 ;  /* 0x0000000403dc7c10 */ /* 0x040fe4000fffe1dc */
[----:B------:R-:W-:Y:S01]  /*4280*/  ISETP.GE.OR P0, PT, R3, UR4, P0 ;  /* 0x0000000403007c0c */ /* 0x000fe20008706670 */
[----:B------:R-:W-:Y:S01]  /*4290*/  USHF.R.U32.HI UR4, URZ, 0x3, UR37 ;  /* 0x000000033f047899 */ /* 0x000fe20008011625 */
[----:B------:R-:W-:-:S03]  /*42a0*/  LOP3.LUT R12, R12, R13, RZ, 0xfc, !PT ;  /* 0x0000000d0c0c7212 */ /* 0x000fc600078efcff */
[----:B------:R-:W-:Y:S01]  /*42b0*/  ULOP3.LUT UR4, UR4, 0x1, URZ, 0xc0, !UPT ;  /* 0x0000000104047892 */ /* 0x000fe2000f8ec03f */
[----:B------:R-:W-:Y:S01]  /*42c0*/  MOV R13, RZ ;  /* 0x000000ff000d7202 */ /* 0x000fe20000000f00 */
[----:B------:R-:W-:Y:S02]  /*42d0*/  UISETP.GT.U32.AND UP0, UPT, UR37, 0x7, UPT ;  /* 0x000000072500788c */ /* 0x000fe4000bf04070 */
[----:B------:R-:W-:Y:S02]  /*42e0*/  UISETP.NE.U32.AND UP1, UPT, UR4, 0x1, UPT ;  /* 0x000000010400788c */ /* 0x000fe4000bf25070 */
[----:B------:R-:W-:Y:S01]  /*42f0*/  UISETP.LT.U32.AND UP0, UPT, UR38, 0x8, UP0 ;  /* 0x000000082600788c */ /* 0x000fe20008701070 */
[----:B------:R-:W-:Y:S01]  /*4300*/  IMAD.WIDE R12, R19, 0xc0, R12 ;  /* 0x000000c0130c7825 */ /* 0x000fe200078e020c */
[----:B------:R-:W-:Y:S01]  /*4310*/  UISETP.GT.U32.AND UP1, UPT, UR38, 0x7, !UP1 ;  /* 0x000000072600788c */ /* 0x000fe2000cf24070 */
[----:B------:R-:W-:Y:S01]  /*4320*/  SHF.R.S32.HI R19, RZ, 0x1f, R18 ;  /* 0x0000001fff137819 */ /* 0x000fe20000011412 */
[----:B------:R-:W-:-:S02]  /*4330*/  USEL UR5, URZ, 0x1, !UP0 ;  /* 0x000000013f057887 */ /* 0x000fc4000c000000 */
[----:B------:R-:W-:Y:S02]  /*4340*/  USEL UR4, URZ, 0x1, !UP1 ;  /* 0x000000013f047887 */ /* 0x000fe4000c800000 */
[----:B------:R-:W-:Y:S02]  /*4350*/  ULOP3.LUT UR37, UR37, 0x7, URZ, 0xc0, !UPT ;  /* 0x0000000725257892 */ /* 0x000fe4000f8ec03f */
[----:B------:R-:W-:Y:S01]  /*4360*/  ULOP3.LUT UR36, UR4, UR36, UR5, 0x96, !UPT ;  /* 0x0000002404247292 */ /* 0x000fe2000f8e9605 */
[----:B------:R-:W-:Y:S01]  /*4370*/  IMAD.MOV.U32 R224, RZ, RZ, -0x1 ;  /* 0xffffffffffe07424 */ /* 0x000fe200078e00ff */
[----:B--2---:R-:W-:Y:S01]  /*4380*/  SHF.R.S32.HI R20, RZ, 0x1f, R21 ;  /* 0x0000001fff147819 */ /* 0x004fe20000011415 */
[----:B------:R-:W-:-:S04]  /*4390*/  IMAD.WIDE.U32 R4, R21, UR6, R18 ;  /* 0x0000000615047c25 */ /* 0x000fc8000f8e0012 */
[----:B------:R-:W-:-:S04]  /*43a0*/  IMAD R3, R20, UR6, RZ ;  /* 0x0000000614037c24 */ /* 0x000fc8000f8e02ff */
[----:B------:R-:W-:-:S04]  /*43b0*/  IMAD R3, R21, UR7, R3 ;  /* 0x0000000715037c24 */ /* 0x000fc8000f8e0203 */
[----:B------:R-:W-:Y:S01]  /*43c0*/  IMAD.IADD R5, R5, 0x1, R3 ;  /* 0x0000000105057824 */ /* 0x000fe200078e0203 */
[----:B------:R-:W-:Y:S06]  /*43d0*/  @P0 BRA `(.L_x_33) ;  /* 0x000000ac00f40947 */ /* 0x000fec0003800000 */
[----:B------:R-:W0:Y:S01]  /*43e0*/  LDC.64 R8, c[0x0][0x5c8] ;  /* 0x00017200ff087b82 */ /* 0x000e220000000a00 */
[----:B------:R-:W-:Y:S01]  /*43f0*/  ULDC.64 UR4, c[0x0][0x5c0] ;  /* 0x0001700000047ab9 */ /* 0x000fe20000000a00 */
[----:B------:R-:W-:Y:S01]  /*4400*/  BSSY B0, `(.L_x_33) ;  /* 0x0000afa000007945 */ /* 0x000fe20003800000 */
[-C--:B0-----:R-:W-:Y:S01]  /*4410*/  IMAD R3, R13, R8.reuse, RZ ;  /* 0x000000080d037224 */ /* 0x081fe200078e02ff */
[----:B------:R-:W-:Y:S01]  /*4420*/  SHF.L.U64.HI R14, R8, 0x3, R9 ;  /* 0x00000003080e7819 */ /* 0x000fe20000010209 */
[----:B------:R-:W-:-:S04]  /*4430*/  IMAD.WIDE.U32 R4, R12, R8, R4 ;  /* 0x000000080c047225 */ /* 0x000fc800078e0004 */
[----:B------:R-:W-:Y:S01]  /*4440*/  IMAD R3, R12, R9, R3 ;  /* 0x000000090c037224 */ /* 0x000fe200078e0203 */
[----:B------:R-:W-:-:S03]  /*4450*/  IADD3 R4, P0, R4, UR4, RZ ;  /* 0x0000000404047c10 */ /* 0x000fc6000ff1e0ff */
[----:B------:R-:W-:-:S05]  /*4460*/  IMAD.IADD R3, R5, 0x1, R3 ;  /* 0x0000000105037824 */ /* 0x000fca00078e0203 */
[----:B------:R-:W-:Y:S01]  /*4470*/  IADD3.X R5, R3, UR5, RZ, P0, !PT ;  /* 0x0000000503057c10 */ /* 0x000fe200087fe4ff */
[C---:B------:R-:W-:Y:S01]  /*4480*/  IMAD.SHL.U32 R3, R8.reuse, 0x8, RZ ;  /* 0x0000000808037824 */ /* 0x040fe200078e00ff */
[----:B------:R-:W-:-:S04]  /*4490*/  LEA R6, P0, R8, R4, 0x7 ;  /* 0x0000000408067211 */ /* 0x000fc800078038ff */
[----:B------:R-:W-:Y:S02]  /*44a0*/  LEA.HI.X R7, R8, R5, R9, 0x7, P0 ;  /* 0x0000000508077211 */ /* 0x000fe400000f3c09 */
[----:B-----5:R-:W-:Y:S02]  /*44b0*/  ISETP.NE.AND P0, PT, R17, RZ, PT ;  /* 0x000000ff1100720c */ /* 0x020fe40003f05270 */
[C---:B------:R-:W-:Y:S02]  /*44c0*/  IADD3 R10, P1, R3.reuse, R4, RZ ;  /* 0x00000004030a7210 */ /* 0x040fe40007f3e0ff */
[----:B------:R-:W-:-:S03]  /*44d0*/  IADD3 R8, P2, R3, R6, RZ ;  /* 0x0000000603087210 */ /* 0x000fc60007f5e0ff */
[C---:B------:R-:W-:Y:S02]  /*44e0*/  IMAD.X R11, R14.reuse, 0x1, R5, P1 ;  /* 0x000000010e0b7824 */ /* 0x040fe400008e0605 */
[----:B------:R-:W-:-:S04]  /*44f0*/  IMAD.X R9, R14, 0x1, R7, P2 ;  /* 0x000000010e097824 */ /* 0x000fc800010e0607 */
[----:B------:R-:W-:Y:S05]  /*4500*/  @!P0 BRA `(.L_x_34) ;  /* 0x0000008000948947 */ /* 0x000fea0003800000 */
[----:B------:R-:W0:Y:S01]  /*4510*/  LDC.64 R14, c[0x0][0x5b0] ;  /* 0x00016c00ff0e7b82 */ /* 0x000e220000000a00 */
[----:B------:R-:W-:Y:S01]  /*4520*/  ULDC.64 UR4, c[0x0][0x5b8] ;  /* 0x00016e0000047ab9 */ /* 0x000fe20000000a00 */
[----:B------:R-:W-:Y:S01]  /*4530*/  ISETP.GE.AND P3, PT, R220, 0x1, PT ;  /* 0x00000001dc00780c */ /* 0x000fe20003f66270 */
[----:B------:R-:W-:Y:S01]  /*4540*/  IMAD R216, R20, UR4, RZ ;  /* 0x0000000414d87c24 */ /* 0x000fe2000f8e02ff */
[----:B------:R-:W-:Y:S01]  /*4550*/  BSSY B1, `(.L_x_35) ;  /* 0x000000e000017945 */ /* 0x000fe20003800000 */
[C---:B------:R-:W-:Y:S01]  /*4560*/  IMAD.WIDE.U32 R218, R21.reuse, UR4, R18 ;  /* 0x0000000415da7c25 */ /* 0x040fe2000f8e0012 */
[----:B------:R-:W-:Y:S02]  /*4570*/  ISETP.LT.OR P1, PT, R0, 0x1, !P3 ;  /* 0x000000010000780c */ /* 0x000fe40005f21670 */
[----:B------:R-:W1:Y:S01]  /*4580*/  LDC.64 R22, c[0x0][0x5a8] ;  /* 0x00016a00ff167b82 */ /* 0x000e620000000a00 */
[----:B------:R-:W-:-:S05]  /*4590*/  IMAD R216, R21, UR5, R216 ;  /* 0x0000000515d87c24 */ /* 0x000fca000f8e02d8 */
[----:B------:R-:W-:Y:S01]  /*45a0*/  IADD3 R217, R219, R216, RZ ;  /* 0x000000d8dbd97210 */ /* 0x000fe20007ffe0ff */
[----:B------:R-:W-:Y:S02]  /*45b0*/  IMAD.MOV.U32 R216, RZ, RZ, R218 ;  /* 0x000000ffffd87224 */ /* 0x000fe400078e00da */
[-C--:B0-----:R-:W-:Y:S02]  /*45c0*/  IMAD R221, R13, R14.reuse, RZ ;  /* 0x0000000e0ddd7224 */ /* 0x081fe400078e02ff */
[----:B------:R-:W-:-:S04]  /*45d0*/  IMAD.WIDE.U32 R18, R12, R14, R216 ;  /* 0x0000000e0c127225 */ /* 0x000fc800078e00d8 */
[----:B------:R-:W-:Y:S01]  /*45e0*/  IMAD R221, R12, R15, R221 ;  /* 0x0000000f0cdd7224 */ /* 0x000fe200078e02dd */
[----:B-1----:R-:W-:-:S04]  /*45f0*/  IADD3 R20, P0, R18, R22, RZ ;  /* 0x0000001612147210 */ /* 0x002fc80007f1e0ff */
[----:B------:R-:W-:Y:S01]  /*4600*/  IADD3.X R21, R23, R19, R221, P0, !PT ;  /* 0x0000001317157210 */ /* 0x000fe200007fe4dd */
[----:B------:R-:W-:Y:S08]  /*4610*/  @P1 BRA `(.L_x_36) ;  /* 0x0000000000041947 */ /* 0x000ff00003800000 */
[----:B------:R0:W5:Y:S02]  /*4620*/  LDG.E.U8 R2, desc[UR48][R20.64] ;  /* 0x0000003014027981 */ /* 0x000164000c1e1100 */
.L_x_36:
[----:B------:R-:W-:Y:S05]  /*4630*/  BSYNC B1 ;  /* 0x0000000000017941 */ /* 0x000fea0003800000 */
.L_x_35:
[----:B------:R-:W2:Y:S01]  /*4640*/  LDL.LU R18, [R1+0x40] ;  /* 0x0000400001127983 */ /* 0x000ea20000300800 */
[----:B-----5:R-:W-:Y:S01]  /*4650*/  LOP3.LUT R3, R2, 0xffff, RZ, 0xc0, !PT ;  /* 0x0000ffff02037812 */ /* 0x020fe200078ec0ff */
[----:B------:R-:W-:Y:S01]  /*4660*/  BSSY B1, `(.L_x_37) ;  /* 0x000000a000017945 */ /* 0x000fe20003800000 */
[----:B------:R-:W-:Y:S02]  /*4670*/  ISETP.LT.OR P0, PT, R0, 0x2, !P3 ;  /* 0x000000020000780c */ /* 0x000fe40005f01670 */
[----:B------:R-:W-:-:S05]  /*4680*/  PRMT R3, R3, 0x8880, RZ ;  /* 0x0000888003037816 */ /* 0x000fca00000000ff */
[----:B------:R-:W-:-:S04]  /*4690*/  IMAD R3, R3, R17, RZ ;  /* 0x0000001103037224 */ /* 0x000fc800078e02ff */
[----:B--2---:R-:W-:-:S05]  /*46a0*/  @!P1 IMAD R18, R18, R16, R3 ;  /* 0x0000001012129224 */ /* 0x004fca00078e0203 */
[----:B------:R1:W-:Y:S01]  /*46b0*/  @!P1 STG.E.U8 desc[UR48][R4.64], R18 ;  /* 0x0000001204009986 */ /* 0x0003e2000c101130 */
[----:B------:R-:W-:Y:S05]  /*46c0*/  @P0 BRA `(.L_x_38) ;  /* 0x00000000000c0947 */ /* 0x000fea0003800000 */
[----:B------:R-:W2:Y:S02]  /*46d0*/  LDG.E.U8 R2, desc[UR48][R20.64+0x1] ;  /* 0x0000013014027981 */ /* 0x000ea4000c1e1100 */
[----:B--2---:R-:W-:-:S05]  /*46e0*/  PRMT R3, R2, 0x8880, RZ ;  /* 0x0000888002037816 */ /* 0x004fca00000000ff */
[----:B------:R-:W-:-:S07]  /*46f0*/  IMAD R3, R3, R17, RZ ;  /* 0x0000001103037224 */ /* 0x000fce00078e02ff */
.L_x_38:
[----:B------:R-:W-:Y:S05]  /*4700*/  BSYNC B1 ;  /* 0x0000000000017941 */ /* 0x000fea0003800000 */
.L_x_37:
[----:B-1----:R-:W2:Y:S01]  /*4710*/  LDL.LU R18, [R1+0x44] ;  /* 0x0000440001127983 */ /* 0x002ea20000300800 */
[C---:B------:R-:W-:Y:S01]  /*4720*/  SHF.L.U64.HI R223, R14.reuse, 0x3, R15 ;  /* 0x000000030edf7819 */ /* 0x040fe2000001020f */
[----:B------:R-:W-:Y:S01]  /*4730*/  IMAD.SHL.U32 R222, R14, 0x8, RZ ;  /* 0x000000080ede7824 */ /* 0x000fe200078e00ff */
[----:B------:R-:W-:Y:S01]  /*4740*/  BSSY B1, `(.L_x_39) ;  /* 0x000000d000017945 */ /* 0x000fe20003800000 */
[----:B--2---:R-:W-:-:S05]  /*4750*/  @!P0 IMAD R18, R18, R16, R3 ;  /* 0x0000001012128224 */ /* 0x004fca00078e0203 */
[----:B------:R1:W-:Y:S01]  /*4760*/  @!P0 STG.E.U8 desc[UR48][R4.64+0x1], R18 ;  /* 0x0000011204008986 */ /* 0x0003e2000c101130 */
[----:B------:R-:W-:-:S04]  /*4770*/  ISETP.GE.AND P0, PT, R220, 0x9, PT ;  /* 0x00000009dc00780c */ /* 0x000fc80003f06270 */
[----:B------:R-:W-:Y:S01]  /*4780*/  ISETP.LT.OR P4, PT, R0, 0x1, !P0 ;  /* 0x000000010000780c */ /* 0x000fe20004781670 */
[----:B-1----:R-:W-:-:S04]  /*4790*/  IMAD.WIDE.U32 R18, R12, R14, R222 ;  /* 0x0000000e0c127225 */ /* 0x002fc800078e00de */
[----:B------:R-:W-:Y:S01]  /*47a0*/  IMAD.IADD R221, R221, 0x1, R19 ;  /* 0x00000001dddd7824 */ /* 0x000fe200078e0213 */
[----:B------:R-:W-:-:S04]  /*47b0*/  IADD3 R18, P1, P2, R218, R22, R18 ;  /* 0x00000016da127210 */ /* 0x000fc80007a3e012 */
[----:B------:R-:W-:-:S03]  /*47c0*/  IADD3.X R19, R217, R23, R221, P1, P2 ;  /* 0x00000017d9137210 */ /* 0x000fc60000fe44dd */
[----:B------:R-:W-:Y:S06]  /*47d0*/  @P4 BRA `(.L_x_40) ;  /* 0x00000000000c4947 */ /* 0x000fec0003800000 */
[----:B------:R-:W2:Y:S02]  /*47e0*/  LDG.E.U8 R2, desc[UR48][R18.64] ;  /* 0x0000003012027981 */ /* 0x000ea4000c1e1100 */
[----:B--2---:R-:W-:-:S05]  /*47f0*/  PRMT R3, R2, 0x8880, RZ ;  /* 0x0000888002037816 */ /* 0x004fca00000000ff */
[----:B------:R-:W-:-:S07]  /*4800*/  IMAD R3, R3, R17, RZ ;  /* 0x0000001103037224 */ /* 0x000fce00078e02ff */
.L_x_40:
[----:B------:R-:W-:Y:S05]  /*4810*/  BSYNC B1 ;  /* 0x0000000000017941 */ /* 0x000fea0003800000 */
.L_x_39:
[----:B------:R-:W2:Y:S01]  /*4820*/  LDL.LU R221, [R1+0x48] ;  /* 0x0000480001dd7983 */ /* 0x000ea20000300800 */
[----:B------:R-:W-:Y:S01]  /*4830*/  ISETP.LT.OR P1, PT, R0, 0x2, !P0 ;  /* 0x000000020000780c */ /* 0x000fe20004721670 */
[----:B------:R-:W-:Y:S01]  /*4840*/  BSSY B1, `(.L_x_41) ;  /* 0x0000007000017945 */ /* 0x000fe20003800000 */
[----:B--2---:R-:W-:-:S05]  /*4850*/  @!P4 IMAD R221, R221, R16, R3 ;  /* 0x00000010ddddc224 */ /* 0x004fca00078e0203 */
[----:B------:R1:W-:Y:S06]  /*4860*/  @!P4 STG.E.U8 desc[UR48][R10.64], R221 ;  /* 0x000000dd0a00c986 */ /* 0x0003ec000c101130 */
[----:B------:R-:W-:Y:S05]  /*4870*/  @P1 BRA `(.L_x_42) ;  /* 0x00000000000c1947 */ /* 0x000fea0003800000 */
[----:B------:R-:W2:Y:S02]  /*4880*/  LDG.E.U8 R2, desc[UR48][R18.64+0x1] ;  /* 0x0000013012027981 */ /* 0x000ea4000c1e1100 */
[----:B--2---:R-:W-:-:S05]  /*4890*/  PRMT R3, R2, 0x8880, RZ ;  /* 0x0000888002037816 */ /* 0x004fca00000000ff */
[----:B------:R-:W-:-:S07]  /*48a0*/  IMAD R3, R3, R17, RZ ;  /* 0x0000001103037224 */ /* 0x000fce00078e02ff */
.L_x_42:
[----:B------:R-:W-:Y:S05]  /*48b0*/  BSYNC B1 ;  /* 0x0000000000017941 */ /* 0x000fea0003800000 */
.L_x_41:
[----:B-1----:R-:W2:Y:S01]  /*48c0*/  LDL.LU R221, [R1+0x4c] ;  /* 0x00004c0001dd7983 */ /* 0x002ea20000300800 */
[----:B------:R-:W-:Y:S01]  /*48d0*/  BSSY B1, `(.L_x_43) ;  /* 0x000000b000017945 */ /* 0x000fe20003800000 */
[C---:B------:R-:W-:Y:S02]  /*48e0*/  ISETP.LT.OR P2, PT, R0.reuse, 0xa, !P3 ;  /* 0x0000000a0000780c */ /* 0x040fe40005f41670 */
[C---:B------:R-:W-:Y:S02]  /*48f0*/  ISETP.LT.OR P4, PT, R0.reuse, 0x9, !P0 ;  /* 0x000000090000780c */ /* 0x040fe40004781670 */
[----:B------:R-:W-:Y:S01]  /*4900*/  ISETP.LT.OR P5, PT, R0, 0xa, !P0 ;  /* 0x0000000a0000780c */ /* 0x000fe200047a1670 */
[----:B--2---:R-:W-:-:S05]  /*4910*/  @!P1 IMAD R221, R221, R16, R3 ;  /* 0x00000010dddd9224 */ /* 0x004fca00078e0203 */
[----:B------:R1:W-:Y:S01]  /*4920*/  @!P1 STG.E.U8 desc[UR48][R10.64+0x1], R221 ;  /* 0x000001dd0a009986 */ /* 0x0003e2000c101130 */
[----:B------:R-:W-:-:S13]  /*4930*/  ISETP.LT.OR P1, PT, R0, 0x9, !P3 ;  /* 0x000000090000780c */ /* 0x000fda0005f21670 */
[----:B-1----:R-:W-:Y:S05]  /*4940*/  @P1 BRA `(.L_x_44) ;  /* 0x00000000000c1947 */ /* 0x002fea0003800000 */
[----:B------:R-:W2:Y:S02]  /*4950*/  LDG.E.U8 R2, desc[UR48][R20.64+0x8] ;  /* 0x0000083014027981 */ /* 0x000ea4000c1e1100 */
[----:B--2---:R-:W-:-:S05]  /*4960*/  PRMT R3, R2, 0x8880, RZ ;  /* 0x0000888002037816 */ /* 0x004fca00000000ff */
[----:B------:R-:W-:-:S07]  /*4970*/  IMAD R3, R3, R17, RZ ;  /* 0x0000001103037224 */ /* 0x000fce00078e02ff */
.L_x_44:
[----:B------:R-:W-:Y:S05]  /*4980*/  BSYNC B1 ;  /* 0x0000000000017941 */ /* 0x000fea0003800000 */
.L_x_43:
[----:B------:R-:W2:Y:S01]  /*4990*/  LDL.LU R221, [R1+0x50] ;  /* 0x0000500001dd7983 */ /* 0x000ea20000300800 */
[----:B------:R-:W-:Y:S01]  /*49a0*/  BSSY B1, `(.L_x_45) ;  /* 0x0000007000017945 */ /* 0x000fe20003800000 */
[----:B--2---:R-:W-:-:S05]  /*49b0*/  @!P1 IMAD R221, R221, R16, R3 ;  /* 0x00000010dddd9224 */ /* 0x004fca00078e0203 */
[----:B------:R1:W-:Y:S01]  /*49c0*/  @!P1 STG.E.U8 desc[UR48][R4.64+0x8], R221 ;  /* 0x000008dd04009986 */ /* 0x0003e2000c101130 */
[----:B------:R-:W-:Y:S05]  /*49d0*/  @P2 BRA `(.L_x_46) ;  /* 0x00000000000c2947 */ /* 0x000fea0003800000 */
[----:B------:R-:W2:Y:S02]  /*49e0*/  LDG.E.U8 R2, desc[UR48][R20.64+0x9] ;  /* 0x0000093014027981 */ /* 0x000ea4000c1e1100 */
[----:B--2---:R-:W-:-:S05]  /*49f0*/  PRMT R3, R2, 0x8880, RZ ;  /* 0x0000888002037816 */ /* 0x004fca00000000ff */
[----:B------:R-:W-:-:S07]  /*4a00*/  IMAD R3, R3, R17, RZ ;  /* 0x0000001103037224 */ /* 0x000fce00078e02ff */
.L_x_46:
[----:B------:R-:W-:Y:S05]  /*4a10*/  BSYNC B1 ;  /* 0x0000000000017941 */ /* 0x000fea0003800000 */
.L_x_45:
[----:B-1----:R-:W2:Y:S01]  /*4a20*/  LDL.LU R221, [R1+0x54] ;  /* 0x0000540001dd7983 */ /* 0x002ea20000300800 */
[----:B------:R-:W-:Y:S01]  /*4a30*/  BSSY B1, `(.L_x_47) ;  /* 0x0000007000017945 */ /* 0x000fe20003800000 */
[----:B--2---:R-:W-:-:S05]  /*4a40*/  @!P2 IMAD R221, R221, R16, R3 ;  /* 0x00000010dddda224 */ /* 0x004fca00078e0203 */
[----:B------:R1:W-:Y:S01]  /*4a50*/  @!P2 STG.E.U8 desc[UR48][R4.64+0x9], R221 ;  /* 0x000009dd0400a986 */ /* 0x0003e2000c101130 */
[----:B------:R-:W-:Y:S05]  /*4a60*/  @P4 BRA `(.L_x_48) ;  /* 0x00000000000c4947 */ /* 0x000fea0003800000 */
[----:B------:R-:W2:Y:S02]  /*4a70*/  LDG.E.U8 R2, desc[UR48][R18.64+0x8] ;  /* 0x0000083012027981 */ /* 0x000ea4000c1e1100 */
[----:B--2---:R-:W-:-:S05]  /*4a80*/  PRMT R3, R2, 0x8880, RZ ;  /* 0x0000888002037816 */ /* 0x004fca00000000ff */
[----:B------:R-:W-:-:S07]  /*4a90*/  IMAD R3, R3, R17, RZ ;  /* 0x0000001103037224 */ /* 0x000fce00078e02ff */
.L_x_48:
[----:B------:R-:W-:Y:S05]  /*4aa0*/  BSYNC B1 ;  /* 0x0000000000017941 */ /* 0x000fea0003800000 */
.L_x_47:
        /* <DEDUP_REMOVED lines=8> */
.L_x_50:
[----:B------:R-:W-:Y:S05]  /*4b30*/  BSYNC B1 ;  /* 0x0000000000017941 */ /* 0x000fea0003800000 */
.L_x_49:
[----:B-1----:R-:W2:Y:S01]  /*4b40*/  LDL.LU R221, [R1+0x5c] ;  /* 0x00005c0001dd7983 */ /* 0x002ea20000300800 */
[C---:B------:R-:W-:Y:S01]  /*4b50*/  ISETP.LT.OR P1, PT, R0.reuse, 0x11, !P3 ;  /* 0x000000110000780c */ /* 0x040fe20005f21670 */
[----:B------:R-:W-:Y:S01]  /*4b60*/  BSSY B1, `(.L_x_51) ;  /* 0x000000a000017945 */ /* 0x000fe20003800000 */
[C---:B------:R-:W-:Y:S02]  /*4b70*/  ISETP.LT.OR P2, PT, R0.reuse, 0x12, !P3 ;  /* 0x000000120000780c */ /* 0x040fe40005f41670 */
[----:B------:R-:W-:Y:S01]  /*4b80*/  ISETP.LT.OR P4, PT, R0, 0x11, !P0 ;  /* 0x000000110000780c */ /* 0x000fe20004781670 */
[----:B--2---:R-:W-:-:S05]  /*4b90*/  @!P5 IMAD R221, R221, R16, R3 ;  /* 0x00000010ddddd224 */ /* 0x004fca00078e0203 */
[----:B------:R1:W-:Y:S01]  /*4ba0*/  @!P5 STG.E.U8 desc[UR48][R10.64+0x9], R221 ;  /* 0x000009dd0a00d986 */ /* 0x0003e2000c101130 */
[----:B------:R-:W-:Y:S02]  /*4bb0*/  ISETP.LT.OR P5, PT, R0, 0x12, !P0 ;  /* 0x000000120000780c */ /* 0x000fe400047a1670 */
[----:B------:R-:W-:Y:S11]  /*4bc0*/  @P1 BRA `(.L_x_52) ;  /* 0x00000000000c1947 */ /* 0x000ff60003800000 */
[----:B------:R-:W2:Y:S02]  /*4bd0*/  LDG.E.U8 R2, desc[UR48][R20.64+0x10] ;  /* 0x0000103014027981 */ /* 0x000ea4000c1e1100 */
[----:B--2---:R-:W-:-:S05]  /*4be0*/  PRMT R3, R2, 0x8880, RZ ;  /* 0x0000888002037816 */ /* 0x004fca00000000ff */
[----:B------:R-:W-:-:S07]  /*4bf0*/  IMAD R3, R3, R17, RZ ;  /* 0x0000001103037224 */ /* 0x000fce00078e02ff */
.L_x_52:
[----:B------:R-:W-:Y:S05]  /*4c00*/  BSYNC B1 ;  /* 0x0000000000017941 */ /* 0x000fea0003800000 */
.L_x_51:
        /* <DEDUP_REMOVED lines=8> */
.L_x_54:
[----:B------:R-:W-:Y:S05]  /*4c90*/  BSYNC B1 ;  /* 0x0000000000017941 */ /* 0x000fea0003800000 */
.L_x_53:
        /* <DEDUP_REMOVED lines=8> */
.L_x_56:
[----:B------:R-:W-:Y:S05]  /*4d20*/  BSYNC B1 ;  /* 0x0000000000017941 */ /* 0x000fea0003800000 */
.L_x_55:
        /* <DEDUP_REMOVED lines=8> */
.L_x_58:
[----:B------:R-:W-:Y:S05]  /*4db0*/  BSYNC B1 ;  /* 0x0000000000017941 */ /* 0x000fea0003800000 */
.L_x_57:
[----:B-1----:R-:W2:Y:S01]  /*4dc0*/  LDL.LU R221, [R1+0x6c] ;  /* 0x00006c0001dd7983 */ /* 0x002ea20000300800 */
[----:B------:R-:W-:Y:S01]  /*4dd0*/  ISETP.LT.OR P2, PT, R0, 0x19, !P3 ;  /* 0x000000190000780c */ /* 0x000fe20005f41670 */
[----:B------:R-:W-:Y:S01]  /*4de0*/  BSSY B1, `(.L_x_59) ;  /* 0x0000010000017945 */ /* 0x000fe20003800000 */
[----:B------:R-:W-:Y:S02]  /*4df0*/  IADD3 R12, P1, R12, 0x80, RZ ;  /* 0x000000800c0c7810 */ /* 0x000fe40007f3e0ff */
[----:B------:R-:W-:-:S03]  /*4e00*/  ISETP.LT.OR P4, PT, R0, 0x1a, !P3 ;  /* 0x0000001a0000780c */ /* 0x000fc60005f81670 */
[----:B------:R-:W-:Y:S01]  /*4e10*/  IMAD.X R13, RZ, RZ, R13, P1 ;  /* 0x000000ffff0d7224 */ /* 0x000fe200008e060d */
[----:B------:R-:W-:Y:S01]  /*4e20*/  ISETP.LT.OR P1, PT, R0, 0x1a, !P0 ;  /* 0x0000001a0000780c */ /* 0x000fe20004721670 */
[----:B------:R-:W-:-:S04]  /*4e30*/  IMAD.WIDE.U32 R222, R12, R14, R222 ;  /* 0x0000000e0cde7225 */ /* 0x000fc800078e00de */
[----:B------:R-:W-:-:S04]  /*4e40*/  IMAD R13, R13, R14, RZ ;  /* 0x0000000e0d0d7224 */ /* 0x000fc800078e02ff */
[C---:B------:R-:W-:Y:S02]  /*4e50*/  IMAD R13, R12.reuse, R15, R13 ;  /* 0x0000000f0c0d7224 */ /* 0x040fe400078e020d */
[----:B------:R-:W-:-:S04]  /*4e60*/  IMAD.WIDE.U32 R14, R12, R14, R216 ;  /* 0x0000000e0c0e7225 */ /* 0x000fc800078e00d8 */
[----:B--2---:R-:W-:-:S05]  /*4e70*/  @!P5 IMAD R221, R221, R16, R3 ;  /* 0x00000010ddddd224 */ /* 0x004fca00078e0203 */
[----:B------:R1:W-:Y:S01]  /*4e80*/  @!P5 STG.E.U8 desc[UR48][R10.64+0x11], R221 ;  /* 0x000011dd0a00d986 */ /* 0x0003e2000c101130 */
[----:B------:R-:W-:Y:S01]  /*4e90*/  ISETP.LT.OR P5, PT, R0, 0x19, !P0 ;  /* 0x000000190000780c */ /* 0x000fe200047a1670 */
[----:B------:R-:W-:-:S12]  /*4ea0*/  @P2 BRA `(.L_x_60) ;  /* 0x00000000000c2947 */ /* 0x000fd80003800000 */
[----:B------:R-:W2:Y:S02]  /*4eb0*/  LDG.E.U8 R2, desc[UR48][R20.64+0x18] ;  /* 0x0000183014027981 */ /* 0x000ea4000c1e1100 */
[----:B--2---:R-:W-:-:S05]  /*4ec0*/  PRMT R3, R2, 0x8880, RZ ;  /* 0x0000888002037816 */ /* 0x004fca00000000ff */
[----:B------:R-:W-:-:S07]  /*4ed0*/  IMAD R3, R3, R17, RZ ;  /* 0x0000001103037224 */ /* 0x000fce00078e02ff */
.L_x_60:
[----:B------:R-:W-:Y:S05]  /*4ee0*/  BSYNC B1 ;  /* 0x0000000000017941 */ /* 0x000fea0003800000 */
.L_x_59:
[----:B------:R-:W2:Y:S01]  /*4ef0*/  LDL.LU R12, [R1+0x70] ;  /* 0x00007000010c7983 */ /* 0x000ea20000300800 */
[----:B------:R-:W-:Y:S01]  /*4f00*/  BSSY B1, `(.L_x_61) ;  /* 0x0000007000017945 */ /* 0x000fe20003800000 */
[----:B--2---:R-:W-:-:S05]  /*4f10*/  @!P2 IMAD R12, R12, R16, R3 ;  /* 0x000000100c0ca224 */ /* 0x004fca00078e0203 */
[----:B------:R2:W-:Y:S01]  /*4f20*/  @!P2 STG.E.U8 desc[UR48][R4.64+0x18], R12 ;  /* 0x0000180c0400a986 */ /* 0x0005e2000c101130 */
[----:B------:R-:W-:Y:S05]  /*4f30*/  @P4 BRA `(.L_x_62) ;  /* 0x00000000000c4947 */ /* 0x000fea0003800000 */
[----:B------:R-:W3:Y:S02]  /*4f40*/  LDG.E.U8 R2, desc[UR48][R20.64+0x19] ;  /* 0x0000193014027981 */ /* 0x000ee4000c1e1100 */
[----:B---3--:R-:W-:-:S05]  /*4f50*/  PRMT R3, R2, 0x8880, RZ ;  /* 0x0000888002037816 */ /* 0x008fca00000000ff */
[----:B------:R-:W-:-:S07]  /*4f60*/  IMAD R3, R3, R17, RZ ;  /* 0x0000001103037224 */ /* 0x000fce00078e02ff */
.L_x_62:
[----:B------:R-:W-:Y:S05]  /*4f70*/  BSYNC B1 ;  /* 0x0000000000017941 */ /* 0x000fea0003800000 */
.L_x_61:
[----:B--2---:R-:W2:Y:S01]  /*4f80*/  LDL.LU R12, [R1+0x74] ;  /* 0x00007400010c7983 */ /* 0x004ea20000300800 */
[----:B------:R-:W-:Y:S01]  /*4f90*/  BSSY B1, `(.L_x_63) ;  /* 0x0000007000017945 */ /* 0x000fe20003800000 */
[----:B--2---:R-:W-:-:S05]  /*4fa0*/  @!P4 IMAD R12, R12, R16, R3 ;  /* 0x000000100c0cc224 */ /* 0x004fca00078e0203 */
[----:B------:R2:W-:Y:S01]  /*4fb0*/  @!P4 STG.E.U8 desc[UR48][R4.64+0x19], R12 ;  /* 0x0000190c0400c986 */ /* 0x0005e2000c101130 */
[----:B------:R-:W-:Y:S05]  /*4fc0*/  @P5 BRA `(.L_x_64) ;  /* 0x00000000000c5947 */ /* 0x000fea0003800000 */
[----:B------:R-:W3:Y:S02]  /*4fd0*/  LDG.E.U8 R2, desc[UR48][R18.64+0x18] ;  /* 0x0000183012027981 */ /* 0x000ee4000c1e1100 */
[----:B---3--:R-:W-:-:S05]  /*4fe0*/  PRMT R3, R2, 0x8880, RZ ;  /* 0x0000888002037816 */ /* 0x008fca00000000ff */
[----:B------:R-:W-:-:S07]  /*4ff0*/  IMAD R3, R3, R17, RZ ;  /* 0x0000001103037224 */ /* 0x000fce00078e02ff */
.L_x_64:
[----:B------:R-:W-:Y:S05]  /*5000*/  BSYNC B1 ;  /* 0x0000000000017941 */ /* 0x000fea0003800000 */
.L_x_63:
        /* <DEDUP_REMOVED lines=8> */
.L_x_66:
[----:B------:R-:W-:Y:S05]  /*5090*/  BSYNC B1 ;  /* 0x0000000000017941 */ /* 0x000fea0003800000 */
.L_x_65:
[----:B--2---:R-:W2:Y:S01]  /*50a0*/  LDL.LU R12, [R1+0x7c] ;  /* 0x00007c00010c7983 */ /* 0x004ea20000300800 */
[----:B------:R-:W-:Y:S01]  /*50b0*/  IADD3 R14, P4, R14, R22, RZ ;  /* 0x000000160e0e7210 */ /* 0x000fe20007f9e0ff */
[----:B------:R-:W-:Y:S03]  /*50c0*/  BSSY B1, `(.L_x_67) ;  /* 0x000000c000017945 */ /* 0x000fe60003800000 */
[----:B------:R-:W-:Y:S01]  /*50d0*/  IADD3.X R15, R23, R15, R13, P4, !PT ;  /* 0x0000000f170f7210 */ /* 0x000fe200027fe40d */
[----:B--2---:R-:W-:Y:S01]  /*50e0*/  @!P1 IMAD R219, R12, R16, R3 ;  /* 0x000000100cdb9224 */ /* 0x004fe200078e0203 */
[----:B------:R-:W-:Y:S01]  /*50f0*/  IADD3 R12, P2, P5, R218, R22, R222 ;  /* 0x00000016da0c7210 */ /* 0x000fe20007d5e0de */
[----:B------:R-:W-:-:S03]  /*5100*/  IMAD.IADD R222, R13, 0x1, R223 ;  /* 0x000000010dde7824 */ /* 0x000fc600078e02df */
[----:B------:R2:W-:Y:S01]  /*5110*/  @!P1 STG.E.U8 desc[UR48][R10.64+0x19], R219 ;  /* 0x000019db0a009986 */ /* 0x0005e2000c101130 */
[----:B------:R-:W-:-:S04]  /*5120*/  ISETP.GE.AND P1, PT, R220, 0x81, PT ;  /* 0x00000081dc00780c */ /* 0x000fc80003f26270 */
[----:B------:R-:W-:-:S13]  /*5130*/  ISETP.LT.OR P4, PT, R0, 0x1, !P1 ;  /* 0x000000010000780c */ /* 0x000fda0004f81670 */
[----:B--2---:R-:W-:Y:S05]  /*5140*/  @P4 BRA `(.L_x_68) ;  /* 0x00000000000c4947 */ /* 0x004fea0003800000 */
[----:B------:R-:W2:Y:S02]  /*5150*/  LDG.E.U8 R2, desc[UR48][R14.64] ;  /* 0x000000300e027981 */ /* 0x000ea4000c1e1100 */
[----:B--2---:R-:W-:-:S05]  /*5160*/  PRMT R3, R2, 0x8880, RZ ;  /* 0x0000888002037816 */ /* 0x004fca00000000ff */
[----:B------:R-:W-:-:S07]  /*5170*/  IMAD R3, R3, R17, RZ ;  /* 0x0000001103037224 */ /* 0x000fce00078e02ff */
.L_x_68:
[----:B------:R-:W-:Y:S05]  /*5180*/  BSYNC B1 ;  /* 0x0000000000017941 */ /* 0x000fea0003800000 */
.L_x_67:
[----:B------:R-:W2:Y:S01]  /*5190*/  LDL.LU R22, [R1] ;  /* 0x0000000001167983 */ /* 0x000ea20000300800 */
[----:B------:R-:W-:Y:S01]  /*51a0*/  IADD3.X R13, R217, R23, R222, P2, P5 ;  /* 0x00000017d90d7210 */ /* 0x000fe200017ea4de */
[----:B------:R-:W-:Y:S01]  /*51b0*/  BSSY B1, `(.L_x_69) ;  /* 0x000000a000017945 */ /* 0x000fe20003800000 */
[----:B------:R-:W-:-:S04]  /*51c0*/  ISETP.GE.AND P2, PT, R220, 0x89, PT ;  /* 0x00000089dc00780c */ /* 0x000fc80003f46270 */
[----:B------:R-:W-:Y:S01]  /*51d0*/  ISETP.LT.OR P5, PT, R0, 0x1, !P2 ;  /* 0x000000010000780c */ /* 0x000fe200057a1670 */
[----:B--2---:R-:W-:-:S05]  /*51e0*/  @!P4 IMAD R22, R22, R16, R3 ;  /* 0x000000101616c224 */ /* 0x004fca00078e0203 */
[----:B------:R2:W-:Y:S01]  /*51f0*/  @!P4 STG.E.U8 desc[UR48][R6.64], R22 ;  /* 0x000000160600c986 */ /* 0x0005e2000c101130 */
[----:B------:R-:W-:-:S13]  /*5200*/  ISETP.LT.OR P4, PT, R0, 0x2, !P1 ;  /* 0x000000020000780c */ /* 0x000fda0004f81670 */
[----:B--2---:R-:W-:Y:S05]  /*5210*/  @P4 BRA `(.L_x_70) ;  /* 0x00000000000c4947 */ /* 0x004fea0003800000 */
[----:B------:R-:W2:Y:S02]  /*5220*/  LDG.E.U8 R2, desc[UR48][R14.64+0x1] ;  /* 0x000001300e027981 */ /* 0x000ea4000c1e1100 */
[----:B--2---:R-:W-:-:S05]  /*5230*/  PRMT R3, R2, 0x8880, RZ ;  /* 0x0000888002037816 */ /* 0x004fca00000000ff */
[----:B------:R-:W-:-:S07]  /*5240*/  IMAD R3, R3, R17, RZ ;  /* 0x0000001103037224 */ /* 0x000fce00078e02ff */
.L_x_70:
[----:B------:R-:W-:Y:S05]  /*5250*/  BSYNC B1 ;  /* 0x0000000000017941 */ /* 0x000fea0003800000 */
.L_x_69:
        /* <DEDUP_REMOVED lines=8> */
.L_x_72:
[----:B------:R-:W-:Y:S05]  /*52e0*/  BSYNC B1 ;  /* 0x0000000000017941 */ /* 0x000fea0003800000 */
.L_x_71:
[----:B--2---:R-:W2:Y:S01]  /*52f0*/  LDL.LU R22, [R1+0x8] ;  /* 0x0000080001167983 */ /* 0x004ea20000300800 */
[----:B------:R-:W-:Y:S01]  /*5300*/  ISETP.LT.OR P4, PT, R0, 0x2, !P2 ;  /* 0x000000020000780c */ /* 0x000fe20005781670 */
[----:B------:R-:W-:Y:S01]  /*5310*/  BSSY B1, `(.L_x_73) ;  /* 0x0000008000017945 */ /* 0x000fe20003800000 */
[----:B--2---:R-:W-:-:S05]  /*5320*/  @!P5 IMAD R22, R22, R16, R3 ;  /* 0x000000101616d224 */ /* 0x004fca00078e0203 */
[----:B------:R2:W-:Y:S01]  /*5330*/  @!P5 STG.E.U8 desc[UR48][R8.64], R22 ;  /* 0x000000160800d986 */ /* 0x0005e2000c101130 */
[----:B------:R-:W-:-:S05]  /*5340*/  ISETP.LT.OR P5, PT, R0, 0x9, !P1 ;  /* 0x000000090000780c */ /* 0x000fca0004fa1670 */
[----:B------:R-:W-:Y:S08]  /*5350*/  @P4 BRA `(.L_x_74) ;  /* 0x00000000000c4947 */ /* 0x000ff00003800000 */
[----:B------:R-:W3:Y:S02]  /*5360*/  LDG.E.U8 R2, desc[UR48][R12.64+0x1] ;  /* 0x000001300c027981 */ /* 0x000ee4000c1e1100 */
[----:B---3--:R-:W-:-:S05]  /*5370*/  PRMT R3, R2, 0x8880, RZ ;  /* 0x0000888002037816 */ /* 0x008fca00000000ff */
[----:B------:R-:W-:-:S07]  /*5380*/  IMAD R3, R3, R17, RZ ;  /* 0x0000001103037224 */ /* 0x000fce00078e02ff */
.L_x_74:
[----:B------:R-:W-:Y:S05]  /*5390*/  BSYNC B1 ;  /* 0x0000000000017941 */ /* 0x000fea0003800000 */
.L_x_73:
        /* <DEDUP_REMOVED lines=8> */
.L_x_76:
[----:B------:R-:W-:Y:S05]  /*5420*/  BSYNC B1 ;  /* 0x0000000000017941 */ /* 0x000fea0003800000 */
.L_x_75:
        /* <DEDUP_REMOVED lines=10> */
.L_x_78:
[----:B------:R-:W-:Y:S05]  /*54d0*/  BSYNC B1 ;  /* 0x0000000000017941 */ /* 0x000fea0003800000 */
.L_x_77:
        /* <DEDUP_REMOVED lines=8> */
.L_x_80:
[----:B------:R-:W-:Y:S05]  /*5560*/  BSYNC B1 ;  /* 0x0000000000017941 */ /* 0x000fea0003800000 */
.L_x_79:
        /* <DEDUP_REMOVED lines=10> */
.L_x_82:
[----:B------:R-:W-:Y:S05]  /*5610*/  BSYNC B1 ;  /* 0x0000000000017941 */ /* 0x000fea0003800000 */
.L_x_81:
[----:B--2---:R-:W2:Y:S01]  /*5620*/  LDL.LU R22, [R1+0x1c] ;  /* 0x00001c0001167983 */ /* 0x004ea20000300800 */
[----:B------:R-:W-:Y:S01]  /*5630*/  BSSY B1, `(.L_x_83) ;  /* 0x0000007000017945 */ /* 0x000fe20003800000 */
[----:B--2---:R-:W-:-:S05]  /*5640*/  @!P4 IMAD R22, R22, R16, R3 ;  /* 0x000000101616c224 */ /* 0x004fca00078e0203 */
[----:B------:R2:W-:Y:S01]  /*5650*/  @!P4 STG.E.U8 desc[UR48][R8.64+0x9], R22 ;  /* 0x000009160800c986 */ /* 0x0005e2000c101130 */
[----:B------:R-:W-:Y:S05]  /*5660*/  @P5 BRA `(.L_x_84) ;  /* 0x00000000000c5947 */ /* 0x000fea0003800000 */
[----:B------:R-:W2:Y:S02]  /*5670*/  LDG.E.U8 R2, desc[UR48][R14.64+0x10] ;  /* 0x000010300e027981 */ /* 0x000ea4000c1e1100 */
[----:B--2---:R-:W-:-:S05]  /*5680*/  PRMT R22, R2, 0x8880, RZ ;  /* 0x0000888002167816 */ /* 0x004fca00000000ff */
[----:B------:R-:W-:-:S07]  /*5690*/  IMAD R3, R22, R17, RZ ;  /* 0x0000001116037224 */ /* 0x000fce00078e02ff */
.L_x_84:
[----:B------:R-:W-:Y:S05]  /*56a0*/  BSYNC B1 ;  /* 0x0000000000017941 */ /* 0x000fea0003800000 */
.L_x_83:
        /* <DEDUP_REMOVED lines=10> */
.L_x_86:
[----:B------:R-:W-:Y:S05]  /*5750*/  BSYNC B1 ;  /* 0x0000000000017941 */ /* 0x000fea0003800000 */
.L_x_85:
        /* <DEDUP_REMOVED lines=8> */
.L_x_88:
[----:B------:R-:W-:Y:S05]  /*57e0*/  BSYNC B1 ;  /* 0x0000000000017941 */ /* 0x000fea0003800000 */
.L_x_87:
[----:B------:R-:W2:Y:S01]  /*57f0*/  LDL.LU R22, [R1+0x28] ;  /* 0x0000280001167983 */ /* 0x000ea20000300800 */
        /* <DEDUP_REMOVED lines=9> */
.L_x_90:
[----:B------:R-:W-:Y:S05]  /*5890*/  BSYNC B1 ;  /* 0x0000000000017941 */ /* 0x000fea0003800000 */
.L_x_89:
        /* <DEDUP_REMOVED lines=8> */
.L_x_92:
[----:B------:R-:W-:Y:S05]  /*5920*/  BSYNC B1 ;  /* 0x0000000000017941 */ /* 0x000fea0003800000 */
.L_x_91:
        /* <DEDUP_REMOVED lines=10> */
.L_x_94:
[----:B------:R-:W-:Y:S05]  /*59d0*/  BSYNC B1 ;  /* 0x0000000000017941 */ /* 0x000fea0003800000 */
.L_x_93:
        /* <DEDUP_REMOVED lines=8> */
.L_x_96:
[----:B------:R-:W-:Y:S05]  /*5a60*/  BSYNC B1 ;  /* 0x0000000000017941 */ /* 0x000fea0003800000 */
.L_x_95:
        /* <DEDUP_REMOVED lines=10> */
.L_x_98:
[----:B------:R-:W-:Y:S05]  /*5b10*/  BSYNC B1 ;  /* 0x0000000000017941 */ /* 0x000fea0003800000 */
.L_x_97:
        /* <DEDUP_REMOVED lines=8> */
.L_x_100:
[----:B------:R-:W-:Y:S05]  /*5ba0*/  BSYNC B1 ;  /* 0x0000000000017941 */ /* 0x000fea0003800000 */
.L_x_99:
[----:B------:R-:W-:Y:S01]  /*5bb0*/  ISETP.LT.OR P4, PT, R0, 0x22, !P3 ;  /* 0x000000220000780c */ /* 0x000fe20005f81670 */
[----:B--2---:R-:W-:Y:S01]  /*5bc0*/  @!P5 IMAD R23, R200, R16, R3 ;  /* 0x00000010c817d224 */ /* 0x004fe200078e0203 */
[----:B------:R-:W-:Y:S04]  /*5bd0*/  BSSY B1, `(.L_x_101) ;  /* 0x0000007000017945 */ /* 0x000fe80003800000 */
[----:B------:R2:W-:Y:S01]  /*5be0*/  @!P5 STG.E.U8 desc[UR48][R4.64+0x20], R23 ;  /* 0x000020170400d986 */ /* 0x0005e2000c101130 */
[----:B------:R-:W-:-:S06]  /*5bf0*/  ISETP.LT.OR P5, PT, R0, 0x21, !P0 ;  /* 0x000000210000780c */ /* 0x000fcc00047a1670 */
[----:B------:R-:W-:Y:S07]  /*5c00*/  @P4 BRA `(.L_x_102) ;  /* 0x00000000000c4947 */ /* 0x000fee0003800000 */
[----:B------:R-:W3:Y:S02]  /*5c10*/  LDG.E.U8 R2, desc[UR48][R20.64+0x21] ;  /* 0x0000213014027981 */ /* 0x000ee4000c1e1100 */
[----:B---3--:R-:W-:-:S05]  /*5c20*/  PRMT R22, R2, 0x8880, RZ ;  /* 0x0000888002167816 */ /* 0x008fca00000000ff */
[----:B------:R-:W-:-:S07]  /*5c30*/  IMAD R3, R22, R17, RZ ;  /* 0x0000001116037224 */ /* 0x000fce00078e02ff */
.L_x_102:
[----:B------:R-:W-:Y:S05]  /*5c40*/  BSYNC B1 ;  /* 0x0000000000017941 */ /* 0x000fea0003800000 */
.L_x_101:
[----:B------:R-:W-:Y:S01]  /*5c50*/  @!P4 IMAD R201, R201, R16, R3 ;  /* 0x00000010c9c9c224 */ /* 0x000fe200078e0203 */
[----:B------:R-:W-:Y:S04]  /*5c60*/  BSSY B1, `(.L_x_103) ;  /* 0x0000006000017945 */ /* 0x000fe80003800000 */
[----:B------:R3:W-:Y:S01]  /*5c70*/  @!P4 STG.E.U8 desc[UR48][R4.64+0x21], R201 ;  /* 0x000021c90400c986 */ /* 0x0007e2000c101130 */
[----:B------:R-:W-:Y:S05]  /*5c80*/  @P5 BRA `(.L_x_104) ;  /* 0x00000000000c5947 */ /* 0x000fea0003800000 */
[----:B------:R-:W4:Y:S02]  /*5c90*/  LDG.E.U8 R2, desc[UR48][R18.64+0x20] ;  /* 0x0000203012027981 */ /* 0x000f24000c1e1100 */
[----:B----4-:R-:W-:-:S05]  /*5ca0*/  PRMT R22, R2, 0x8880, RZ ;  /* 0x0000888002167816 */ /* 0x010fca00000000ff */
[----:B------:R-:W-:-:S07]  /*5cb0*/  IMAD R3, R22, R17, RZ ;  /* 0x0000001116037224 */ /* 0x000fce00078e02ff */
.L_x_104:
[----:B------:R-:W-:Y:S05]  /*5cc0*/  BSYNC B1 ;  /* 0x0000000000017941 */ /* 0x000fea0003800000 */
.L_x_103:
[----:B------:R-:W-:Y:S01]  /*5cd0*/  ISETP.LT.OR P4, PT, R0, 0x22, !P0 ;  /* 0x000000220000780c */ /* 0x000fe20004781670 */
[----:B--2---:R-:W-:Y:S01]  /*5ce0*/  @!P5 IMAD R23, R202, R16, R3 ;  /* 0x00000010ca17d224 */ /* 0x004fe200078e0203 */
[----:B------:R-:W-:Y:S04]  /*5cf0*/  BSSY B1, `(.L_x_105) ;  /* 0x0000007000017945 */ /* 0x000fe80003800000 */
[----:B------:R2:W-:Y:S01]  /*5d00*/  @!P5 STG.E.U8 desc[UR48][R10.64+0x20], R23 ;  /* 0x000020170a00d986 */ /* 0x0005e2000c101130 */
[----:B------:R-:W-:-:S06]  /*5d10*/  ISETP.LT.OR P5, PT, R0, 0x29, !P3 ;  /* 0x000000290000780c */ /* 0x000fcc0005fa1670 */
[----:B------:R-:W-:Y:S07]  /*5d20*/  @P4 BRA `(.L_x_106) ;  /* 0x00000000000c4947 */ /* 0x000fee0003800000 */
[----:B------:R-:W4:Y:S02]  /*5d30*/  LDG.E.U8 R2, desc[UR48][R18.64+0x21] ;  /* 0x0000213012027981 */ /* 0x000f24000c1e1100 */
[----:B----4-:R-:W-:-:S05]  /*5d40*/  PRMT R22, R2, 0x8880, RZ ;  /* 0x0000888002167816 */ /* 0x010fca00000000ff */
[----:B------:R-:W-:-:S07]  /*5d50*/  IMAD R3, R22, R17, RZ ;  /* 0x0000001116037224 */ /* 0x000fce00078e02ff */
.L_x_106:
[----:B------:R-:W-:Y:S05]  /*5d60*/  BSYNC B1 ;  /* 0x0000000000017941 */ /* 0x000fea0003800000 */
.L_x_105:
[----:B------:R-:W-:Y:S01]  /*5d70*/  @!P4 IMAD R203, R203, R16, R3 ;  /* 0x00000010cbcbc224 */ /* 0x000fe200078e0203 */
[----:B------:R-:W-:Y:S04]  /*5d80*/  BSSY B1, `(.L_x_107) ;  /* 0x0000006000017945 */ /* 0x000fe80003800000 */
[----:B------:R4:W-:Y:S01]  /*5d90*/  @!P4 STG.E.U8 desc[UR48][R10.64+0x21], R203 ;  /* 0x000021cb0a00c986 */ /* 0x0009e2000c101130 */
[----:B------:R-:W-:Y:S05]  /*5da0*/  @P5 BRA `(.L_x_108) ;  /* 0x00000000000c5947 */ /* 0x000fea0003800000 */
[----:B------:R-:W5:Y:S02]  /*5db0*/  LDG.E.U8 R2, desc[UR48][R20.64+0x28] ;  /* 0x0000283014027981 */ /* 0x000f64000c1e1100 */
[----:B-----5:R-:W-:-:S05]  /*5dc0*/  PRMT R22, R2, 0x8880, RZ ;  /* 0x0000888002167816 */ /* 0x020fca00000000ff */
[----:B------:R-:W-:-:S07]  /*5dd0*/  IMAD R3, R22, R17, RZ ;  /* 0x0000001116037224 */ /* 0x000fce00078e02ff */
.L_x_108:
[----:B------:R-:W-:Y:S05]  /*5de0*/  BSYNC B1 ;  /* 0x0000000000017941 */ /* 0x000fea0003800000 */
.L_x_107:
[----:B------:R-:W-:Y:S01]  /*5df0*/  ISETP.LT.OR P4, PT, R0, 0x2a, !P3 ;  /* 0x0000002a0000780c */ /* 0x000fe20005f81670 */
[----:B--2---:R-:W-:Y:S01]  /*5e00*/  @!P5 IMAD R23, R204, R16, R3 ;  /* 0x00000010cc17d224 */ /* 0x004fe200078e0203 */
[----:B------:R-:W-:Y:S04]  /*5e10*/  BSSY B1, `(.L_x_109) ;  /* 0x0000007000017945 */ /* 0x000fe80003800000 */
[----:B------:R2:W-:Y:S01]  /*5e20*/  @!P5 STG.E.U8 desc[UR48][R4.64+0x28], R23 ;  /* 0x000028170400d986 */ /* 0x0005e2000c101130 */
[----:B------:R-:W-:-:S06]  /*5e30*/  ISETP.LT.OR P5, PT, R0, 0x29, !P0 ;  /* 0x000000290000780c */ /* 0x000fcc00047a1670 */
[----:B------:R-:W-:Y:S07]  /*5e40*/  @P4 BRA `(.L_x_110) ;  /* 0x00000000000c4947 */ /* 0x000fee0003800000 */
[----:B------:R-:W5:Y:S02]  /*5e50*/  LDG.E.U8 R2, desc[UR48][R20.64+0x29] ;  /* 0x0000293014027981 */ /* 0x000f64000c1e1100 */
[----:B-----5:R-:W-:-:S05]  /*5e60*/  PRMT R22, R2, 0x8880, RZ ;  /* 0x0000888002167816 */ /* 0x020fca00000000ff */
[----:B------:R-:W-:-:S07]  /*5e70*/  IMAD R3, R22, R17, RZ ;  /* 0x0000001116037224 */ /* 0x000fce00078e02ff */
.L_x_110:
[----:B------:R-:W-:Y:S05]  /*5e80*/  BSYNC B1 ;  /* 0x0000000000017941 */ /* 0x000fea0003800000 */
.L_x_109:
[----:B------:R-:W-:Y:S01]  /*5e90*/  @!P4 IMAD R205, R205, R16, R3 ;  /* 0x00000010cdcdc224 */ /* 0x000fe200078e0203 */
[----:B------:R-:W-:Y:S04]  /*5ea0*/  BSSY B1, `(.L_x_111) ;  /* 0x0000006000017945 */ /* 0x000fe80003800000 */
[----:B------:R0:W-:Y:S01]  /*5eb0*/  @!P4 STG.E.U8 desc[UR48][R4.64+0x29], R205 ;  /* 0x000029cd0400c986 */ /* 0x0001e2000c101130 */
[----:B------:R-:W-:Y:S05]  /*5ec0*/  @P5 BRA `(.L_x_112) ;  /* 0x00000000000c5947 */ /* 0x000fea0003800000 */
[----:B------:R-:W5:Y:S02]  /*5ed0*/  LDG.E.U8 R2, desc[UR48][R18.64+0x28] ;  /* 0x0000283012027981 */ /* 0x000f64000c1e1100 */
[----:B-----5:R-:W-:-:S05]  /*5ee0*/  PRMT R22, R2, 0x8880, RZ ;  /* 0x0000888002167816 */ /* 0x020fca00000000ff */
[----:B------:R-:W-:-:S07]  /*5ef0*/  IMAD R3, R22, R17, RZ ;  /* 0x0000001116037224 */ /* 0x000fce00078e02ff */
.L_x_112:
[----:B------:R-:W-:Y:S05]  /*5f00*/  BSYNC B1 ;  /* 0x0000000000017941 */ /* 0x000fea0003800000 */
.L_x_111:
        /* <DEDUP_REMOVED lines=9> */
.L_x_114:
[----:B------:R-:W-:Y:S05]  /*5fa0*/  BSYNC B1 ;  /* 0x0000000000017941 */ /* 0x000fea0003800000 */
.L_x_113:
[----:B------:R-:W-:Y:S01]  /*5fb0*/  @!P4 IMAD R207, R207, R16, R3 ;  /* 0x00000010cfcfc224 */ /* 0x000fe200078e0203 */
[----:B------:R-:W-:Y:S04]  /*5fc0*/  BSSY B1, `(.L_x_115) ;  /* 0x0000006000017945 */ /* 0x000fe80003800000 */
[----:B------:R0:W-:Y:S01]  /*5fd0*/  @!P4 STG.E.U8 desc[UR48][R10.64+0x29], R207 ;  /* 0x000029cf0a00c986 */ /* 0x0001e2000c101130 */
[----:B------:R-:W-:Y:S05]  /*5fe0*/  @P5 BRA `(.L_x_116) ;  /* 0x00000000000c5947 */ /* 0x000fea0003800000 */
[----:B------:R-:W5:Y:S02]  /*5ff0*/  LDG.E.U8 R2, desc[UR48][R20.64+0x30] ;  /* 0x0000303014027981 */ /* 0x000f64000c1e1100 */
[----:B-----5:R-:W-:-:S05]  /*6000*/  PRMT R22, R2, 0x8880, RZ ;  /* 0x0000888002167816 */ /* 0x020fca00000000ff */
[----:B------:R-:W-:-:S07]  /*6010*/  IMAD R3, R22, R17, RZ ;  /* 0x0000001116037224 */ /* 0x000fce00078e02ff */
.L_x_116:
[----:B------:R-:W-:Y:S05]  /*6020*/  BSYNC B1 ;  /* 0x0000000000017941 */ /* 0x000fea0003800000 */
.L_x_115:
        /* <DEDUP_REMOVED lines=9> */
.L_x_118:
[----:B------:R-:W-:Y:S05]  /*60c0*/  BSYNC B1 ;  /* 0x0000000000017941 */ /* 0x000fea0003800000 */
.L_x_117:
[----:B------:R-:W-:Y:S01]  /*60d0*/  @!P4 IMAD R209, R209, R16, R3 ;  /* 0x00000010d1d1c224 */ /* 0x000fe200078e0203 */
[----:B------:R-:W-:Y:S04]  /*60e0*/  BSSY B1, `(.L_x_119) ;  /* 0x0000006000017945 */ /* 0x000fe80003800000 */
[----:B------:R0:W-:Y:S01]  /*60f0*/  @!P4 STG.E.U8 desc[UR48][R4.64+0x31], R209 ;  /* 0x000031d10400c986 */ /* 0x0001e2000c101130 */
[----:B------:R-:W-:Y:S05]  /*6100*/  @P5 BRA `(.L_x_120) ;  /* 0x00000000000c5947 */ /* 0x000fea0003800000 */
[----:B------:R-:W5:Y:S02]  /*6110*/  LDG.E.U8 R2, desc[UR48][R18.64+0x30] ;  /* 0x0000303012027981 */ /* 0x000f64000c1e1100 */
[----:B-----5:R-:W-:-:S05]  /*6120*/  PRMT R22, R2, 0x8880, RZ ;  /* 0x0000888002167816 */ /* 0x020fca00000000ff */
[----:B------:R-:W-:-:S07]  /*6130*/  IMAD R3, R22, R17, RZ ;  /* 0x0000001116037224 */ /* 0x000fce00078e02ff */
.L_x_120:
[----:B------:R-:W-:Y:S05]  /*6140*/  BSYNC B1 ;  /* 0x0000000000017941 */ /* 0x000fea0003800000 */
.L_x_119:
        /* <DEDUP_REMOVED lines=9> */
.L_x_122:
[----:B------:R-:W-:Y:S05]  /*61e0*/  BSYNC B1 ;  /* 0x0000000000017941 */ /* 0x000fea0003800000 */
.L_x_121:
[----:B------:R-:W-:Y:S01]  /*61f0*/  @!P4 IMAD R211, R211, R16, R3 ;  /* 0x00000010d3d3c224 */ /* 0x000fe200078e0203 */
[----:B------:R-:W-:Y:S04]  /*6200*/  BSSY B1, `(.L_x_123) ;  /* 0x0000006000017945 */ /* 0x000fe80003800000 */
[----:B------:R0:W-:Y:S01]  /*6210*/  @!P4 STG.E.U8 desc[UR48][R10.64+0x31], R211 ;  /* 0x000031d30a00c986 */ /* 0x0001e2000c101130 */
[----:B------:R-:W-:Y:S05]  /*6220*/  @P5 BRA `(.L_x_124) ;  /* 0x00000000000c5947 */ /* 0x000fea0003800000 */
[----:B------:R-:W5:Y:S02]  /*6230*/  LDG.E.U8 R2, desc[UR48][R20.64+0x38] ;  /* 0x0000383014027981 */ /* 0x000f64000c1e1100 */
[----:B-----5:R-:W-:-:S05]  /*6240*/  PRMT R22, R2, 0x8880, RZ ;  /* 0x0000888002167816 */ /* 0x020fca00000000ff */
[----:B------:R-:W-:-:S07]  /*6250*/  IMAD R3, R22, R17, RZ ;  /* 0x0000001116037224 */ /* 0x000fce00078e02ff */
.L_x_124:
[----:B------:R-:W-:Y:S05]  /*6260*/  BSYNC B1 ;  /* 0x0000000000017941 */ /* 0x000fea0003800000 */
.L_x_123:
        /* <DEDUP_REMOVED lines=9> */
.L_x_126:
[----:B------:R-:W-:Y:S05]  /*6300*/  BSYNC B1 ;  /* 0x0000000000017941 */ /* 0x000fea0003800000 */
.L_x_125:
[----:B------:R-:W-:Y:S01]  /*6310*/  @!P4 IMAD R213, R213, R16, R3 ;  /* 0x00000010d5d5c224 */ /* 0x000fe200078e0203 */
[----:B------:R-:W-:Y:S04]  /*6320*/  BSSY B1, `(.L_x_127) ;  /* 0x0000006000017945 */ /* 0x000fe80003800000 */
[----:B------:R0:W-:Y:S01]  /*6330*/  @!P4 STG.E.U8 desc[UR48][R4.64+0x39], R213 ;  /* 0x000039d50400c986 */ /* 0x0001e2000c101130 */
[----:B------:R-:W-:Y:S05]  /*6340*/  @P5 BRA `(.L_x_128) ;  /* 0x00000000000c5947 */ /* 0x000fea0003800000 */
[----:B------:R-:W5:Y:S02]  /*6350*/  LDG.E.U8 R2, desc[UR48][R18.64+0x38] ;  /* 0x0000383012027981 */ /* 0x000f64000c1e1100 */
[----:B-----5:R-:W-:-:S05]  /*6360*/  PRMT R22, R2, 0x8880, RZ ;  /* 0x0000888002167816 */ /* 0x020fca00000000ff */
[----:B------:R-:W-:-:S07]  /*6370*/  IMAD R3, R22, R17, RZ ;  /* 0x0000001116037224 */ /* 0x000fce00078e02ff */
.L_x_128:
[----:B------:R-:W-:Y:S05]  /*6380*/  BSYNC B1 ;  /* 0x0000000000017941 */ /* 0x000fea0003800000 */
.L_x_127:
        /* <DEDUP_REMOVED lines=9> */
.L_x_130:
[----:B------:R-:W-:Y:S05]  /*6420*/  BSYNC B1 ;  /* 0x0000000000017941 */ /* 0x000fea0003800000 */
.L_x_129:
[----:B------:R-:W-:Y:S01]  /*6430*/  @!P4 IMAD R215, R215, R16, R3 ;  /* 0x00000010d7d7c224 */ /* 0x000fe200078e0203 */
[----:B------:R-:W-:Y:S04]  /*6440*/  BSSY B1, `(.L_x_131) ;  /* 0x0000006000017945 */ /* 0x000fe80003800000 */
[----:B------:R0:W-:Y:S01]  /*6450*/  @!P4 STG.E.U8 desc[UR48][R10.64+0x39], R215 ;  /* 0x000039d70a00c986 */ /* 0x0001e2000c101130 */
[----:B------:R-:W-:Y:S05]  /*6460*/  @P5 BRA `(.L_x_132) ;  /* 0x00000000000c5947 */ /* 0x000fea0003800000 */
[----:B------:R-:W5:Y:S02]  /*6470*/  LDG.E.U8 R2, desc[UR48][R14.64+0x20] ;  /* 0x000020300e027981 */ /* 0x000f64000c1e1100 */
[----:B-----5:R-:W-:-:S05]  /*6480*/  PRMT R22, R2, 0x8880, RZ ;  /* 0x0000888002167816 */ /* 0x020fca00000000ff */
[----:B------:R-:W-:-:S07]  /*6490*/  IMAD R3, R22, R17, RZ ;  /* 0x0000001116037224 */ /* 0x000fce00078e02ff */
.L_x_132:
[----:B------:R-:W-:Y:S05]  /*64a0*/  BSYNC B1 ;  /* 0x0000000000017941 */ /* 0x000fea0003800000 */
.L_x_131:
        /* <DEDUP_REMOVED lines=9> */
.L_x_134:
[----:B------:R-:W-:Y:S05]  /*6540*/  BSYNC B1 ;  /* 0x0000000000017941 */ /* 0x000fea0003800000 */
.L_x_133:
[----:B------:R-:W-:Y:S01]  /*6550*/  @!P4 IMAD R185, R185, R16, R3 ;  /* 0x00000010b9b9c224 */ /* 0x000fe200078e0203 */
[----:B------:R-:W-:Y:S04]  /*6560*/  BSSY B1, `(.L_x_135) ;  /* 0x0000006000017945 */ /* 0x000fe80003800000 */
[----:B------:R0:W-:Y:S01]  /*6570*/  @!P4 STG.E.U8 desc[UR48][R6.64+0x21], R185 ;  /* 0x000021b90600c986 */ /* 0x0001e2000c101130 */
[----:B------:R-:W-:Y:S05]  /*6580*/  @P5 BRA `(.L_x_136) ;  /* 0x00000000000c5947 */ /* 0x000fea0003800000 */
[----:B------:R-:W5:Y:S02]  /*6590*/  LDG.E.U8 R2, desc[UR48][R12.64+0x20] ;  /* 0x000020300c027981 */ /* 0x000f64000c1e1100 */
[----:B-----5:R-:W-:-:S05]  /*65a0*/  PRMT R22, R2, 0x8880, RZ ;  /* 0x0000888002167816 */ /* 0x020fca00000000ff */
[----:B------:R-:W-:-:S07]  /*65b0*/  IMAD R3, R22, R17, RZ ;  /* 0x0000001116037224 */ /* 0x000fce00078e02ff */
.L_x_136:
[----:B------:R-:W-:Y:S05]  /*65c0*/  BSYNC B1 ;  /* 0x0000000000017941 */ /* 0x000fea0003800000 */
.L_x_135:
        /* <DEDUP_REMOVED lines=9> */
.L_x_138:
[----:B------:R-:W-:Y:S05]  /*6660*/  BSYNC B1 ;  /* 0x0000000000017941 */ /* 0x000fea0003800000 */
.L_x_137:
[----:B------:R-:W-:Y:S01]  /*6670*/  @!P4 IMAD R187, R187, R16, R3 ;  /* 0x00000010bbbbc224 */ /* 0x000fe200078e0203 */
[----:B------:R-:W-:Y:S04]  /*6680*/  BSSY B1, `(.L_x_139) ;  /* 0x0000006000017945 */ /* 0x000fe80003800000 */
[----:B------:R0:W-:Y:S01]  /*6690*/  @!P4 STG.E.U8 desc[UR48][R8.64+0x21], R187 ;  /* 0x000021bb0800c986 */ /* 0x0001e2000c101130 */
[----:B------:R-:W-:Y:S05]  /*66a0*/  @P5 BRA `(.L_x_140) ;  /* 0x00000000000c5947 */ /* 0x000fea0003800000 */
[----:B------:R-:W5:Y:S02]  /*66b0*/  LDG.E.U8 R2, desc[UR48][R14.64+0x28] ;  /* 0x000028300e027981 */ /* 0x000f64000c1e1100 */
[----:B-----5:R-:W-:-:S05]  /*66c0*/  PRMT R22, R2, 0x8880, RZ ;  /* 0x0000888002167816 */ /* 0x020fca00000000ff */
[----:B------:R-:W-:-:S07]  /*66d0*/  IMAD R3, R22, R17, RZ ;  /* 0x0000001116037224 */ /* 0x000fce00078e02ff */
.L_x_140:
[----:B------:R-:W-:Y:S05]  /*66e0*/  BSYNC B1 ;  /* 0x0000000000017941 */ /* 0x000fea0003800000 */
.L_x_139:
        /* <DEDUP_REMOVED lines=9> */
.L_x_142:
[----:B------:R-:W-:Y:S05]  /*6780*/  BSYNC B1 ;  /* 0x0000000000017941 */ /* 0x000fea0003800000 */
.L_x_141:
[----:B------:R-:W-:Y:S01]  /*6790*/  @!P4 IMAD R189, R189, R16, R3 ;  /* 0x00000010bdbdc224 */ /* 0x000fe200078e0203 */
[----:B------:R-:W-:Y:S04]  /*67a0*/  BSSY B1, `(.L_x_143) ;  /* 0x0000006000017945 */ /* 0x000fe80003800000 */
[----:B------:R0:W-:Y:S01]  /*67b0*/  @!P4 STG.E.U8 desc[UR48][R6.64+0x29], R189 ;  /* 0x000029bd0600c986 */ /* 0x0001e2000c101130 */
[----:B------:R-:W-:Y:S05]  /*67c0*/  @P5 BRA `(.L_x_144) ;  /* 0x00000000000c5947 */ /* 0x000fea0003800000 */
[----:B------:R-:W5:Y:S02]  /*67d0*/  LDG.E.U8 R2, desc[UR48][R12.64+0x28] ;  /* 0x000028300c027981 */ /* 0x000f64000c1e1100 */
[----:B-----5:R-:W-:-:S05]  /*67e0*/  PRMT R22, R2, 0x8880, RZ ;  /* 0x0000888002167816 */ /* 0x020fca00000000ff */
[----:B------:R-:W-:-:S07]  /*67f0*/  IMAD R3, R22, R17, RZ ;  /* 0x0000001116037224 */ /* 0x000fce00078e02ff */
.L_x_144:
[----:B------:R-:W-:Y:S05]  /*6800*/  BSYNC B1 ;  /* 0x0000000000017941 */ /* 0x000fea0003800000 */
.L_x_143:
        /* <DEDUP_REMOVED lines=9> */
.L_x_146:
[----:B------:R-:W-:Y:S05]  /*68a0*/  BSYNC B1 ;  /* 0x0000000000017941 */ /* 0x000fea0003800000 */
.L_x_145:
[----:B------:R-:W-:Y:S01]  /*68b0*/  @!P4 IMAD R191, R191, R16, R3 ;  /* 0x00000010bfbfc224 */ /* 0x000fe200078e0203 */
[----:B------:R-:W-:Y:S04]  /*68c0*/  BSSY B1, `(.L_x_147) ;  /* 0x0000006000017945 */ /* 0x000fe80003800000 */
[----:B------:R0:W-:Y:S01]  /*68d0*/  @!P4 STG.E.U8 desc[UR48][R8.64+0x29], R191 ;  /* 0x000029bf0800c986 */ /* 0x0001e2000c101130 */
[----:B------:R-:W-:Y:S05]  /*68e0*/  @P5 BRA `(.L_x_148) ;  /* 0x00000000000c5947 */ /* 0x000fea0003800000 */
[----:B------:R-:W5:Y:S02]  /*68f0*/  LDG.E.U8 R2, desc[UR48][R14.64+0x30] ;  /* 0x000030300e027981 */ /* 0x000f64000c1e1100 */
[----:B-----5:R-:W-:-:S05]  /*6900*/  PRMT R22, R2, 0x8880, RZ ;  /* 0x0000888002167816 */ /* 0x020fca00000000ff */
[----:B------:R-:W-:-:S07]  /*6910*/  IMAD R3, R22, R17, RZ ;  /* 0x0000001116037224 */ /* 0x000fce00078e02ff */
.L_x_148:
[----:B------:R-:W-:Y:S05]  /*6920*/  BSYNC B1 ;  /* 0x0000000000017941 */ /* 0x000fea0003800000 */
.L_x_147:
        /* <DEDUP_REMOVED lines=9> */
.L_x_150:
[----:B------:R-:W-:Y:S05]  /*69c0*/  BSYNC B1 ;  /* 0x0000000000017941 */ /* 0x000fea0003800000 */
.L_x_149:
[----:B------:R-:W-:Y:S01]  /*69d0*/  @!P4 IMAD R193, R193, R16, R3 ;  /* 0x00000010c1c1c224 */ /* 0x000fe200078e0203 */
[----:B------:R-:W-:Y:S04]  /*69e0*/  BSSY B1, `(.L_x_151) ;  /* 0x0000006000017945 */ /* 0x000fe80003800000 */
[----:B------:R0:W-:Y:S01]  /*69f0*/  @!P4 STG.E.U8 desc[UR48][R6.64+0x31], R193 ;  /* 0x000031c10600c986 */ /* 0x0001e2000c101130 */
[----:B------:R-:W-:Y:S05]  /*6a00*/  @P5 BRA `(.L_x_152) ;  /* 0x00000000000c5947 */ /* 0x000fea0003800000 */
[----:B------:R-:W5:Y:S02]  /*6a10*/  LDG.E.U8 R2, desc[UR48][R12.64+0x30] ;  /* 0x000030300c027981 */ /* 0x000f64000c1e1100 */
[----:B-----5:R-:W-:-:S05]  /*6a20*/  PRMT R22, R2, 0x8880, RZ ;  /* 0x0000888002167816 */ /* 0x020fca00000000ff */
[----:B------:R-:W-:-:S07]  /*6a30*/  IMAD R3, R22, R17, RZ ;  /* 0x0000001116037224 */ /* 0x000fce00078e02ff */
.L_x_152:
[----:B------:R-:W-:Y:S05]  /*6a40*/  BSYNC B1 ;  /* 0x0000000000017941 */ /* 0x000fea0003800000 */
.L_x_151:
        /* <DEDUP_REMOVED lines=9> */
.L_x_154:
[----:B------:R-:W-:Y:S05]  /*6ae0*/  BSYNC B1 ;  /* 0x0000000000017941 */ /* 0x000fea0003800000 */
.L_x_153:
[----:B------:R-:W-:Y:S01]  /*6af0*/  @!P4 IMAD R195, R195, R16, R3 ;  /* 0x00000010c3c3c224 */ /* 0x000fe200078e0203 */
[----:B------:R-:W-:Y:S04]  /*6b00*/  BSSY B1, `(.L_x_155) ;  /* 0x0000006000017945 */ /* 0x000fe80003800000 */
[----:B------:R0:W-:Y:S01]  /*6b10*/  @!P4 STG.E.U8 desc[UR48][R8.64+0x31], R195 ;  /* 0x000031c30800c986 */ /* 0x0001e2000c101130 */
[----:B------:R-:W-:Y:S05]  /*6b20*/  @P5 BRA `(.L_x_156) ;  /* 0x00000000000c5947 */ /* 0x000fea0003800000 */
[----:B------:R-:W5:Y:S02]  /*6b30*/  LDG.E.U8 R2, desc[UR48][R14.64+0x38] ;  /* 0x000038300e027981 */ /* 0x000f64000c1e1100 */
[----:B-----5:R-:W-:-:S05]  /*6b40*/  PRMT R22, R2, 0x8880, RZ ;  /* 0x0000888002167816 */ /* 0x020fca00000000ff */
[----:B------:R-:W-:-:S07]  /*6b50*/  IMAD R3, R22, R17, RZ ;  /* 0x0000001116037224 */ /* 0x000fce00078e02ff */
.L_x_156:
[----:B------:R-:W-:Y:S05]  /*6b60*/  BSYNC B1 ;  /* 0x0000000000017941 */ /* 0x000fea0003800000 */
.L_x_155:
        /* <DEDUP_REMOVED lines=9> */
.L_x_158:
[----:B------:R-:W-:Y:S05]  /*6c00*/  BSYNC B1 ;  /* 0x0000000000017941 */ /* 0x000fea0003800000 */
.L_x_157:
[----:B------:R-:W-:Y:S01]  /*6c10*/  @!P4 IMAD R197, R197, R16, R3 ;  /* 0x00000010c5c5c224 */ /* 0x000fe200078e0203 */
[----:B------:R-:W-:Y:S04]  /*6c20*/  BSSY B1, `(.L_x_159) ;  /* 0x0000006000017945 */ /* 0x000fe80003800000 */
[----:B------:R0:W-:Y:S01]  /*6c30*/  @!P4 STG.E.U8 desc[UR48][R6.64+0x39], R197 ;  /* 0x000039c50600c986 */ /* 0x0001e2000c101130 */
[----:B------:R-:W-:Y:S05]  /*6c40*/  @P5 BRA `(.L_x_160) ;  /* 0x00000000000c5947 */ /* 0x000fea0003800000 */
[----:B------:R-:W5:Y:S02]  /*6c50*/  LDG.E.U8 R2, desc[UR48][R12.64+0x38] ;  /* 0x000038300c027981 */ /* 0x000f64000c1e1100 */
[----:B-----5:R-:W-:-:S05]  /*6c60*/  PRMT R22, R2, 0x8880, RZ ;  /* 0x0000888002167816 */ /* 0x020fca00000000ff */
[----:B------:R-:W-:-:S07]  /*6c70*/  IMAD R3, R22, R17, RZ ;  /* 0x0000001116037224 */ /* 0x000fce00078e02ff */
.L_x_160:
[----:B------:R-:W-:Y:S05]  /*6c80*/  BSYNC B1 ;  /* 0x0000000000017941 */ /* 0x000fea0003800000 */
.L_x_159:
        /* <DEDUP_REMOVED lines=9> */
.L_x_162:
[----:B------:R-:W-:Y:S05]  /*6d20*/  BSYNC B1 ;  /* 0x0000000000017941 */ /* 0x000fea0003800000 */
.L_x_161:
[----:B------:R-:W-:Y:S01]  /*6d30*/  @!P4 IMAD R199, R199, R16, R3 ;  /* 0x00000010c7c7c224 */ /* 0x000fe200078e0203 */
[----:B------:R-:W-:Y:S04]  /*6d40*/  BSSY B1, `(.L_x_163) ;  /* 0x0000006000017945 */ /* 0x000fe80003800000 */
[----:B------:R0:W-:Y:S01]  /*6d50*/  @!P4 STG.E.U8 desc[UR48][R8.64+0x39], R199 ;  /* 0x000039c70800c986 */ /* 0x0001e2000c101130 */
[----:B------:R-:W-:Y:S05]  /*6d60*/  @P5 BRA `(.L_x_164) ;  /* 0x00000000000c5947 */ /* 0x000fea0003800000 */
[----:B------:R-:W5:Y:S02]  /*6d70*/  LDG.E.U8 R2, desc[UR48][R20.64+0x40] ;  /* 0x0000403014027981 */ /* 0x000f64000c1e1100 */
[----:B-----5:R-:W-:-:S05]  /*6d80*/  PRMT R22, R2, 0x8880, RZ ;  /* 0x0000888002167816 */ /* 0x020fca00000000ff */
[----:B------:R-:W-:-:S07]  /*6d90*/  IMAD R3, R22, R17, RZ ;  /* 0x0000001116037224 */ /* 0x000fce00078e02ff */
.L_x_164:
[----:B------:R-:W-:Y:S05]  /*6da0*/  BSYNC B1 ;  /* 0x0000000000017941 */ /* 0x000fea0003800000 */
.L_x_163:
        /* <DEDUP_REMOVED lines=9> */
.L_x_166:
[----:B------:R-:W-:Y:S05]  /*6e40*/  BSYNC B1 ;  /* 0x0000000000017941 */ /* 0x000fea0003800000 */
.L_x_165:
[----:B------:R-:W-:Y:S01]  /*6e50*/  @!P4 IMAD R169, R169, R16, R3 ;  /* 0x00000010a9a9c224 */ /* 0x000fe200078e0203 */
[----:B------:R-:W-:Y:S04]  /*6e60*/  BSSY B1, `(.L_x_167) ;  /* 0x0000006000017945 */ /* 0x000fe80003800000 */
[----:B------:R0:W-:Y:S01]  /*6e70*/  @!P4 STG.E.U8 desc[UR48][R4.64+0x41], R169 ;  /* 0x000041a90400c986 */ /* 0x0001e2000c101130 */
[----:B------:R-:W-:Y:S05]  /*6e80*/  @P5 BRA `(.L_x_168) ;  /* 0x00000000000c5947 */ /* 0x000fea0003800000 */
[----:B------:R-:W5:Y:S02]  /*6e90*/  LDG.E.U8 R2, desc[UR48][R18.64+0x40] ;  /* 0x0000403012027981 */ /* 0x000f64000c1e1100 */
[----:B-----5:R-:W-:-:S05]  /*6ea0*/  PRMT R22, R2, 0x8880, RZ ;  /* 0x0000888002167816 */ /* 0x020fca00000000ff */
[----:B------:R-:W-:-:S07]  /*6eb0*/  IMAD R3, R22, R17, RZ ;  /* 0x0000001116037224 */ /* 0x000fce00078e02ff */
.L_x_168:
[----:B------:R-:W-:Y:S05]  /*6ec0*/  BSYNC B1 ;  /* 0x0000000000017941 */ /* 0x000fea0003800000 */
.L_x_167:
        /* <DEDUP_REMOVED lines=9> */
.L_x_170:
[----:B------:R-:W-:Y:S05]  /*6f60*/  BSYNC B1 ;  /* 0x0000000000017941 */ /* 0x000fea0003800000 */
.L_x_169:
[----:B------:R-:W-:Y:S01]  /*6f70*/  @!P4 IMAD R171, R171, R16, R3 ;  /* 0x00000010ababc224 */ /* 0x000fe200078e0203 */
[----:B------:R-:W-:Y:S04]  /*6f80*/  BSSY B1, `(.L_x_171) ;  /* 0x0000006000017945 */ /* 0x000fe80003800000 */
[----:B------:R0:W-:Y:S01]  /*6f90*/  @!P4 STG.E.U8 desc[UR48][R10.64+0x41], R171 ;  /* 0x000041ab0a00c986 */ /* 0x0001e2000c101130 */
[----:B------:R-:W-:Y:S05]  /*6fa0*/  @P5 BRA `(.L_x_172) ;  /* 0x00000000000c5947 */ /* 0x000fea0003800000 */
[----:B------:R-:W5:Y:S02]  /*6fb0*/  LDG.E.U8 R2, desc[UR48][R20.64+0x48] ;  /* 0x0000483014027981 */ /* 0x000f64000c1e1100 */
[----:B-----5:R-:W-:-:S05]  /*6fc0*/  PRMT R22, R2, 0x8880, RZ ;  /* 0x0000888002167816 */ /* 0x020fca00000000ff */
[----:B------:R-:W-:-:S07]  /*6fd0*/  IMAD R3, R22, R17, RZ ;  /* 0x0000001116037224 */ /* 0x000fce00078e02ff */
.L_x_172:
[----:B------:R-:W-:Y:S05]  /*6fe0*/  BSYNC B1 ;  /* 0x0000000000017941 */ /* 0x000fea0003800000 */
.L_x_171:
        /* <DEDUP_REMOVED lines=9> */
.L_x_174:
[----:B------:R-:W-:Y:S05]  /*7080*/  BSYNC B1 ;  /* 0x0000000000017941 */ /* 0x000fea0003800000 */
.L_x_173:
[----:B------:R-:W-:Y:S01]  /*7090*/  @!P4 IMAD R173, R173, R16, R3 ;  /* 0x00000010adadc224 */ /* 0x000fe200078e0203 */
[----:B------:R-:W-:Y:S04]  /*70a0*/  BSSY B1, `(.L_x_175) ;  /* 0x0000006000017945 */ /* 0x000fe80003800000 */
[----:B------:R0:W-:Y:S01]  /*70b0*/  @!P4 STG.E.U8 desc[UR48][R4.64+0x49], R173 ;  /* 0x000049ad0400c986 */ /* 0x0001e2000c101130 */
[----:B------:R-:W-:Y:S05]  /*70c0*/  @P5 BRA `(.L_x_176) ;  /* 0x00000000000c5947 */ /* 0x000fea0003800000 */
[----:B------:R-:W5:Y:S02]  /*70d0*/  LDG.E.U8 R2, desc[UR48][R18.64+0x48] ;  /* 0x0000483012027981 */ /* 0x000f64000c1e1100 */
[----:B-----5:R-:W-:-:S05]  /*70e0*/  PRMT R22, R2, 0x8880, RZ ;  /* 0x0000888002167816 */ /* 0x020fca00000000ff */
[----:B------:R-:W-:-:S07]  /*70f0*/  IMAD R3, R22, R17, RZ ;  /* 0x0000001116037224 */ /* 0x000fce00078e02ff */
.L_x_176:
[----:B------:R-:W-:Y:S05]  /*7100*/  BSYNC B1 ;  /* 0x0000000000017941 */ /* 0x000fea0003800000 */
.L_x_175:
        /* <DEDUP_REMOVED lines=9> */
.L_x_178:
[----:B------:R-:W-:Y:S05]  /*71a0*/  BSYNC B1 ;  /* 0x0000000000017941 */ /* 0x000fea0003800000 */
.L_x_177:
[----:B------:R-:W-:Y:S01]  /*71b0*/  @!P4 IMAD R175, R175, R16, R3 ;  /* 0x00000010afafc224 */ /* 0x000fe200078e0203 */
[----:B------:R-:W-:Y:S04]  /*71c0*/  BSSY B1, `(.L_x_179) ;  /* 0x0000006000017945 */ /* 0x000fe80003800000 */
[----:B------:R0:W-:Y:S01]  /*71d0*/  @!P4 STG.E.U8 desc[UR48][R10.64+0x49], R175 ;  /* 0x000049af0a00c986 */ /* 0x0001e2000c101130 */
[----:B------:R-:W-:Y:S05]  /*71e0*/  @P5 BRA `(.L_x_180) ;  /* 0x00000000000c5947 */ /* 0x000fea0003800000 */
[----:B------:R-:W5:Y:S02]  /*71f0*/  LDG.E.U8 R2, desc[UR48][R20.64+0x50] ;  /* 0x0000503014027981 */ /* 0x000f64000c1e1100 */
[----:B-----5:R-:W-:-:S05]  /*7200*/  PRMT R22, R2, 0x8880, RZ ;  /* 0x0000888002167816 */ /* 0x020fca00000000ff */
[----:B------:R-:W-:-:S07]  /*7210*/  IMAD R3, R22, R17, RZ ;  /* 0x0000001116037224 */ /* 0x000fce00078e02ff */
.L_x_180:
[----:B------:R-:W-:Y:S05]  /*7220*/  BSYNC B1 ;  /* 0x0000000000017941 */ /* 0x000fea0003800000 */
.L_x_179:
        /* <DEDUP_REMOVED lines=9> */
.L_x_182:
[----:B------:R-:W-:Y:S05]  /*72c0*/  BSYNC B1 ;  /* 0x0000000000017941 */ /* 0x000fea0003800000 */
.L_x_181:
[----:B------:R-:W-:Y:S01]  /*72d0*/  @!P4 IMAD R177, R177, R16, R3 ;  /* 0x00000010b1b1c224 */ /* 0x000fe200078e0203 */
[----:B------:R-:W-:Y:S04]  /*72e0*/  BSSY B1, `(.L_x_183) ;  /* 0x0000006000017945 */ /* 0x000fe80003800000 */
[----:B------:R0:W-:Y:S01]  /*72f0*/  @!P4 STG.E.U8 desc[UR48][R4.64+0x51], R177 ;  /* 0x000051b10400c986 */ /* 0x0001e2000c101130 */
[----:B------:R-:W-:Y:S05]  /*7300*/  @P5 BRA `(.L_x_184) ;  /* 0x00000000000c5947 */ /* 0x000fea0003800000 */
[----:B------:R-:W5:Y:S02]  /*7310*/  LDG.E.U8 R2, desc[UR48][R18.64+0x50] ;  /* 0x0000503012027981 */ /* 0x000f64000c1e1100 */
[----:B-----5:R-:W-:-:S05]  /*7320*/  PRMT R22, R2, 0x8880, RZ ;  /* 0x0000888002167816 */ /* 0x020fca00000000ff */
[----:B------:R-:W-:-:S07]  /*7330*/  IMAD R3, R22, R17, RZ ;  /* 0x0000001116037224 */ /* 0x000fce00078e02ff */
.L_x_184:
[----:B------:R-:W-:Y:S05]  /*7340*/  BSYNC B1 ;  /* 0x0000000000017941 */ /* 0x000fea0003800000 */
.L_x_183:
        /* <DEDUP_REMOVED lines=9> */
.L_x_186:
[----:B------:R-:W-:Y:S05]  /*73e0*/  BSYNC B1 ;  /* 0x0000000000017941 */ /* 0x000fea0003800000 */
.L_x_185:
[----:B------:R-:W-:Y:S01]  /*73f0*/  @!P4 IMAD R179, R179, R16, R3 ;  /* 0x00000010b3b3c224 */ /* 0x000fe200078e0203 */
[----:B------:R-:W-:Y:S04]  /*7400*/  BSSY B1, `(.L_x_187) ;  /* 0x0000006000017945 */ /* 0x000fe80003800000 */
[----:B------:R0:W-:Y:S01]  /*7410*/  @!P4 STG.E.U8 desc[UR48][R10.64+0x51], R179 ;  /* 0x000051b30a00c986 */ /* 0x0001e2000c101130 */
[----:B------:R-:W-:Y:S05]  /*7420*/  @P5 BRA `(.L_x_188) ;  /* 0x00000000000c5947 */ /* 0x000fea0003800000 */
[----:B------:R-:W5:Y:S02]  /*7430*/  LDG.E.U8 R2, desc[UR48][R20.64+0x58] ;  /* 0x0000583014027981 */ /* 0x000f64000c1e1100 */
[----:B-----5:R-:W-:-:S05]  /*7440*/  PRMT R22, R2, 0x8880, RZ ;  /* 0x0000888002167816 */ /* 0x020fca00000000ff */
[----:B------:R-:W-:-:S07]  /*7450*/  IMAD R3, R22, R17, RZ ;  /* 0x0000001116037224 */ /* 0x000fce00078e02ff */
.L_x_188:
[----:B------:R-:W-:Y:S05]  /*7460*/  BSYNC B1 ;  /* 0x0000000000017941 */ /* 0x000fea0003800000 */
.L_x_187:
        /* <DEDUP_REMOVED lines=9> */
.L_x_190:
[----:B------:R-:W-:Y:S05]  /*7500*/  BSYNC B1 ;  /* 0x0000000000017941 */ /* 0x000fea0003800000 */
.L_x_189:
[----:B------:R-:W-:Y:S01]  /*7510*/  @!P4 IMAD R181, R181, R16, R3 ;  /* 0x00000010b5b5c224 */ /* 0x000fe200078e0203 */
[----:B------:R-:W-:Y:S04]  /*7520*/  BSSY B1, `(.L_x_191) ;  /* 0x0000006000017945 */ /* 0x000fe80003800000 */
[----:B------:R0:W-:Y:S01]  /*7530*/  @!P4 STG.E.U8 desc[UR48][R4.64+0x59], R181 ;  /* 0x000059b50400c986 */ /* 0x0001e2000c101130 */
[----:B------:R-:W-:Y:S05]  /*7540*/  @P5 BRA `(.L_x_192) ;  /* 0x00000000000c5947 */ /* 0x000fea0003800000 */
[----:B------:R-:W5:Y:S02]  /*7550*/  LDG.E.U8 R2, desc[UR48][R18.64+0x58] ;  /* 0x0000583012027981 */ /* 0x000f64000c1e1100 */
[----:B-----5:R-:W-:-:S05]  /*7560*/  PRMT R22, R2, 0x8880, RZ ;  /* 0x0000888002167816 */ /* 0x020fca00000000ff */
[----:B------:R-:W-:-:S07]  /*7570*/  IMAD R3, R22, R17, RZ ;  /* 0x0000001116037224 */ /* 0x000fce00078e02ff */
.L_x_192:
[----:B------:R-:W-:Y:S05]  /*7580*/  BSYNC B1 ;  /* 0x0000000000017941 */ /* 0x000fea0003800000 */
.L_x_191:
        /* <DEDUP_REMOVED lines=9> */
.L_x_194:
[----:B------:R-:W-:Y:S05]  /*7620*/  BSYNC B1 ;  /* 0x0000000000017941 */ /* 0x000fea0003800000 */
.L_x_193:
[----:B------:R-:W-:Y:S01]  /*7630*/  @!P4 IMAD R183, R183, R16, R3 ;  /* 0x00000010b7b7c224 */ /* 0x000fe200078e0203 */
[----:B------:R-:W-:Y:S04]  /*7640*/  BSSY B1, `(.L_x_195) ;  /* 0x0000006000017945 */ /* 0x000fe80003800000 */
[----:B------:R0:W-:Y:S01]  /*7650*/  @!P4 STG.E.U8 desc[UR48][R10.64+0x59], R183 ;  /* 0x000059b70a00c986 */ /* 0x0001e2000c101130 */
[----:B------:R-:W-:Y:S05]  /*7660*/  @P5 BRA `(.L_x_196) ;  /* 0x00000000000c5947 */ /* 0x000fea0003800000 */
[----:B------:R-:W5:Y:S02]  /*7670*/  LDG.E.U8 R2, desc[UR48][R14.64+0x40] ;  /* 0x000040300e027981 */ /* 0x000f64000c1e1100 */
[----:B-----5:R-:W-:-:S05]  /*7680*/  PRMT R22, R2, 0x8880, RZ ;  /* 0x0000888002167816 */ /* 0x020fca00000000ff */
[----:B------:R-:W-:-:S07]  /*7690*/  IMAD R3, R22, R17, RZ ;  /* 0x0000001116037224 */ /* 0x000fce00078e02ff */
.L_x_196:
[----:B------:R-:W-:Y:S05]  /*76a0*/  BSYNC B1 ;  /* 0x0000000000017941 */ /* 0x000fea0003800000 */
.L_x_195:
        /* <DEDUP_REMOVED lines=9> */
.L_x_198:
[----:B------:R-:W-:Y:S05]  /*7740*/  BSYNC B1 ;  /* 0x0000000000017941 */ /* 0x000fea0003800000 */
.L_x_197:
[----:B------:R-:W-:Y:S01]  /*7750*/  @!P4 IMAD R153, R153, R16, R3 ;  /* 0x000000109999c224 */ /* 0x000fe200078e0203 */
[----:B------:R-:W-:Y:S04]  /*7760*/  BSSY B1, `(.L_x_199) ;  /* 0x0000006000017945 */ /* 0x000fe80003800000 */
[----:B------:R0:W-:Y:S01]  /*7770*/  @!P4 STG.E.U8 desc[UR48][R6.64+0x41], R153 ;  /* 0x000041990600c986 */ /* 0x0001e2000c101130 */
[----:B------:R-:W-:Y:S05]  /*7780*/  @P5 BRA `(.L_x_200) ;  /* 0x00000000000c5947 */ /* 0x000fea0003800000 */
[----:B------:R-:W5:Y:S02]  /*7790*/  LDG.E.U8 R2, desc[UR48][R12.64+0x40] ;  /* 0x000040300c027981 */ /* 0x000f64000c1e1100 */
[----:B-----5:R-:W-:-:S05]  /*77a0*/  PRMT R22, R2, 0x8880, RZ ;  /* 0x0000888002167816 */ /* 0x020fca00000000ff */
[----:B------:R-:W-:-:S07]  /*77b0*/  IMAD R3, R22, R17, RZ ;  /* 0x0000001116037224 */ /* 0x000fce00078e02ff */
.L_x_200:
[----:B------:R-:W-:Y:S05]  /*77c0*/  BSYNC B1 ;  /* 0x0000000000017941 */ /* 0x000fea0003800000 */
.L_x_199:
        /* <DEDUP_REMOVED lines=9> */
.L_x_202:
[----:B------:R-:W-:Y:S05]  /*7860*/  BSYNC B1 ;  /* 0x0000000000017941 */ /* 0x000fea0003800000 */
.L_x_201:
[----:B------:R-:W-:Y:S01]  /*7870*/  @!P4 IMAD R155, R155, R16, R3 ;  /* 0x000000109b9bc224 */ /* 0x000fe200078e0203 */
[----:B------:R-:W-:Y:S04]  /*7880*/  BSSY B1, `(.L_x_203) ;  /* 0x0000006000017945 */ /* 0x000fe80003800000 */
[----:B------:R0:W-:Y:S01]  /*7890*/  @!P4 STG.E.U8 desc[UR48][R8.64+0x41], R155 ;  /* 0x0000419b0800c986 */ /* 0x0001e2000c101130 */
[----:B------:R-:W-:Y:S05]  /*78a0*/  @P5 BRA `(.L_x_204) ;  /* 0x00000000000c5947 */ /* 0x000fea0003800000 */
[----:B------:R-:W5:Y:S02]  /*78b0*/  LDG.E.U8 R2, desc[UR48][R14.64+0x48] ;  /* 0x000048300e027981 */ /* 0x000f64000c1e1100 */
[----:B-----5:R-:W-:-:S05]  /*78c0*/  PRMT R22, R2, 0x8880, RZ ;  /* 0x0000888002167816 */ /* 0x020fca00000000ff */
[----:B------:R-:W-:-:S07]  /*78d0*/  IMAD R3, R22, R17, RZ ;  /* 0x0000001116037224 */ /* 0x000fce00078e02ff */
.L_x_204:
[----:B------:R-:W-:Y:S05]  /*78e0*/  BSYNC B1 ;  /* 0x0000000000017941 */ /* 0x000fea0003800000 */
.L_x_203:
        /* <DEDUP_REMOVED lines=9> */
.L_x_206:
[----:B------:R-:W-:Y:S05]  /*7980*/  BSYNC B1 ;  /* 0x0000000000017941 */ /* 0x000fea0003800000 */
.L_x_205:
[----:B------:R-:W-:Y:S01]  /*7990*/  @!P4 IMAD R157, R157, R16, R3 ;  /* 0x000000109d9dc224 */ /* 0x000fe200078e0203 */
[----:B------:R-:W-:Y:S04]  /*79a0*/  BSSY B1, `(.L_x_207) ;  /* 0x0000006000017945 */ /* 0x000fe80003800000 */
[----:B------:R0:W-:Y:S01]  /*79b0*/  @!P4 STG.E.U8 desc[UR48][R6.64+0x49], R157 ;  /* 0x0000499d0600c986 */ /* 0x0001e2000c101130 */
[----:B------:R-:W-:Y:S05]  /*79c0*/  @P5 BRA `(.L_x_208) ;  /* 0x00000000000c5947 */ /* 0x000fea0003800000 */
[----:B------:R-:W5:Y:S02]  /*79d0*/  LDG.E.U8 R2, desc[UR48][R12.64+0x48] ;  /* 0x000048300c027981 */ /* 0x000f64000c1e1100 */
[----:B-----5:R-:W-:-:S05]  /*79e0*/  PRMT R22, R2, 0x8880, RZ ;  /* 0x0000888002167816 */ /* 0x020fca00000000ff */
[----:B------:R-:W-:-:S07]  /*79f0*/  IMAD R3, R22, R17, RZ ;  /* 0x0000001116037224 */ /* 0x000fce00078e02ff */
.L_x_208:
[----:B------:R-:W-:Y:S05]  /*7a00*/  BSYNC B1 ;  /* 0x0000000000017941 */ /* 0x000fea0003800000 */
.L_x_207:
        /* <DEDUP_REMOVED lines=9> */
.L_x_210:
[----:B------:R-:W-:Y:S05]  /*7aa0*/  BSYNC B1 ;  /* 0x0000000000017941 */ /* 0x000fea0003800000 */
.L_x_209:
[----:B------:R-:W-:Y:S01]  /*7ab0*/  @!P4 IMAD R159, R159, R16, R3 ;  /* 0x000000109f9fc224 */ /* 0x000fe200078e0203 */
[----:B------:R-:W-:Y:S04]  /*7ac0*/  BSSY B1, `(.L_x_211) ;  /* 0x0000006000017945 */ /* 0x000fe80003800000 */
[----:B------:R0:W-:Y:S01]  /*7ad0*/  @!P4 STG.E.U8 desc[UR48][R8.64+0x49], R159 ;  /* 0x0000499f0800c986 */ /* 0x0001e2000c101130 */
[----:B------:R-:W-:Y:S05]  /*7ae0*/  @P5 BRA `(.L_x_212) ;  /* 0x00000000000c5947 */ /* 0x000fea0003800000 */
[----:B------:R-:W5:Y:S02]  /*7af0*/  LDG.E.U8 R2, desc[UR48][R14.64+0x50] ;  /* 0x000050300e027981 */ /* 0x000f64000c1e1100 */
[----:B-----5:R-:W-:-:S05]  /*7b00*/  PRMT R22, R2, 0x8880, RZ ;  /* 0x0000888002167816 */ /* 0x020fca00000000ff */
[----:B------:R-:W-:-:S07]  /*7b10*/  IMAD R3, R22, R17, RZ ;  /* 0x0000001116037224 */ /* 0x000fce00078e02ff */
.L_x_212:
[----:B------:R-:W-:Y:S05]  /*7b20*/  BSYNC B1 ;  /* 0x0000000000017941 */ /* 0x000fea0003800000 */
.L_x_211:
        /* <DEDUP_REMOVED lines=9> */
.L_x_214:
[----:B------:R-:W-:Y:S05]  /*7bc0*/  BSYNC B1 ;  /* 0x0000000000017941 */ /* 0x000fea0003800000 */
.L_x_213:
[----:B------:R-:W-:Y:S01]  /*7bd0*/  @!P4 IMAD R161, R161, R16, R3 ;  /* 0x00000010a1a1c224 */ /* 0x000fe200078e0203 */
[----:B------:R-:W-:Y:S04]  /*7be0*/  BSSY B1, `(.L_x_215) ;  /* 0x0000006000017945 */ /* 0x000fe80003800000 */
[----:B------:R0:W-:Y:S01]  /*7bf0*/  @!P4 STG.E.U8 desc[UR48][R6.64+0x51], R161 ;  /* 0x000051a10600c986 */ /* 0x0001e2000c101130 */
[----:B------:R-:W-:Y:S05]  /*7c00*/  @P5 BRA `(.L_x_216) ;  /* 0x00000000000c5947 */ /* 0x000fea0003800000 */
[----:B------:R-:W5:Y:S02]  /*7c10*/  LDG.E.U8 R2, desc[UR48][R12.64+0x50] ;  /* 0x000050300c027981 */ /* 0x000f64000c1e1100 */
[----:B-----5:R-:W-:-:S05]  /*7c20*/  PRMT R22, R2, 0x8880, RZ ;  /* 0x0000888002167816 */ /* 0x020fca00000000ff */
[----:B------:R-:W-:-:S07]  /*7c30*/  IMAD R3, R22, R17, RZ ;  /* 0x0000001116037224 */ /* 0x000fce00078e02ff */
.L_x_216:
[----:B------:R-:W-:Y:S05]  /*7c40*/  BSYNC B1 ;  /* 0x0000000000017941 */ /* 0x000fea0003800000 */
.L_x_215:
        /* <DEDUP_REMOVED lines=9> */
.L_x_218:
[----:B------:R-:W-:Y:S05]  /*7ce0*/  BSYNC B1 ;  /* 0x0000000000017941 */ /* 0x000fea0003800000 */
.L_x_217:
[----:B------:R-:W-:Y:S01]  /*7cf0*/  @!P4 IMAD R163, R163, R16, R3 ;  /* 0x00000010a3a3c224 */ /* 0x000fe200078e0203 */
[----:B------:R-:W-:Y:S04]  /*7d00*/  BSSY B1, `(.L_x_219) ;  /* 0x0000006000017945 */ /* 0x000fe80003800000 */
[----:B------:R0:W-:Y:S01]  /*7d10*/  @!P4 STG.E.U8 desc[UR48][R8.64+0x51], R163 ;  /* 0x000051a30800c986 */ /* 0x0001e2000c101130 */
[----:B------:R-:W-:Y:S05]  /*7d20*/  @P5 BRA `(.L_x_220) ;  /* 0x00000000000c5947 */ /* 0x000fea0003800000 */
[----:B------:R-:W5:Y:S02]  /*7d30*/  LDG.E.U8 R2, desc[UR48][R14.64+0x58] ;  /* 0x000058300e027981 */ /* 0x000f64000c1e1100 */
[----:B-----5:R-:W-:-:S05]  /*7d40*/  PRMT R22, R2, 0x8880, RZ ;  /* 0x0000888002167816 */ /* 0x020fca00000000ff */
[----:B------:R-:W-:-:S07]  /*7d50*/  IMAD R3, R22, R17, RZ ;  /* 0x0000001116037224 */ /* 0x000fce00078e02ff */
.L_x_220:
[----:B------:R-:W-:Y:S05]  /*7d60*/  BSYNC B1 ;  /* 0x0000000000017941 */ /* 0x000fea0003800000 */
.L_x_219:
        /* <DEDUP_REMOVED lines=9> */
.L_x_222:
[----:B------:R-:W-:Y:S05]  /*7e00*/  BSYNC B1 ;  /* 0x0000000000017941 */ /* 0x000fea0003800000 */
.L_x_221:
[----:B------:R-:W-:Y:S01]  /*7e10*/  @!P4 IMAD R165, R165, R16, R3 ;  /* 0x00000010a5a5c224 */ /* 0x000fe200078e0203 */
[----:B------:R-:W-:Y:S04]  /*7e20*/  BSSY B1, `(.L_x_223) ;  /* 0x0000006000017945 */ /* 0x000fe80003800000 */
[----:B------:R0:W-:Y:S01]  /*7e30*/  @!P4 STG.E.U8 desc[UR48][R6.64+0x59], R165 ;  /* 0x000059a50600c986 */ /* 0x0001e2000c101130 */
[----:B------:R-:W-:Y:S05]  /*7e40*/  @P5 BRA `(.L_x_224) ;  /* 0x00000000000c5947 */ /* 0x000fea0003800000 */
[----:B------:R-:W5:Y:S02]  /*7e50*/  LDG.E.U8 R2, desc[UR48][R12.64+0x58] ;  /* 0x000058300c027981 */ /* 0x000f64000c1e1100 */
[----:B-----5:R-:W-:-:S05]  /*7e60*/  PRMT R22, R2, 0x8880, RZ ;  /* 0x0000888002167816 */ /* 0x020fca00000000ff */
[----:B------:R-:W-:-:S07]  /*7e70*/  IMAD R3, R22, R17, RZ ;  /* 0x0000001116037224 */ /* 0x000fce00078e02ff */
.L_x_224:
[----:B------:R-:W-:Y:S05]  /*7e80*/  BSYNC B1 ;  /* 0x0000000000017941 */ /* 0x000fea0003800000 */
.L_x_223:
        /* <DEDUP_REMOVED lines=9> */
.L_x_226:
[----:B------:R-:W-:Y:S05]  /*7f20*/  BSYNC B1 ;  /* 0x0000000000017941 */ /* 0x000fea0003800000 */
.L_x_225:
[----:B------:R-:W-:Y:S01]  /*7f30*/  @!P4 IMAD R167, R167, R16, R3 ;  /* 0x00000010a7a7c224 */ /* 0x000fe200078e0203 */
[----:B------:R-:W-:Y:S04]  /*7f40*/  BSSY B1, `(.L_x_227) ;  /* 0x0000006000017945 */ /* 0x000fe80003800000 */
[----:B------:R0:W-:Y:S01]  /*7f50*/  @!P4 STG.E.U8 desc[UR48][R8.64+0x59], R167 ;  /* 0x000059a70800c986 */ /* 0x0001e2000c101130 */
[----:B------:R-:W-:Y:S05]  /*7f60*/  @P5 BRA `(.L_x_228) ;  /* 0x00000000000c5947 */ /* 0x000fea0003800000 */
[----:B------:R-:W5:Y:S02]  /*7f70*/  LDG.E.U8 R2, desc[UR48][R20.64+0x60] ;  /* 0x0000603014027981 */ /* 0x000f64000c1e1100 */
[----:B-----5:R-:W-:-:S05]  /*7f80*/  PRMT R22, R2, 0x8880, RZ ;  /* 0x0000888002167816 */ /* 0x020fca00000000ff */
[----:B------:R-:W-:-:S07]  /*7f90*/  IMAD R3, R22, R17, RZ ;  /* 0x0000001116037224 */ /* 0x000fce00078e02ff */
.L_x_228:
[----:B------:R-:W-:Y:S05]  /*7fa0*/  BSYNC B1 ;  /* 0x0000000000017941 */ /* 0x000fea0003800000 */
.L_x_227:
        /* <DEDUP_REMOVED lines=9> */
.L_x_230:
[----:B------:R-:W-:Y:S05]  /*8040*/  BSYNC B1 ;  /* 0x0000000000017941 */ /* 0x000fea0003800000 */
.L_x_229:
[----:B------:R-:W-:Y:S01]  /*8050*/  @!P4 IMAD R137, R137, R16, R3 ;  /* 0x000000108989c224 */ /* 0x000fe200078e0203 */
[----:B------:R-:W-:Y:S04]  /*8060*/  BSSY B1, `(.L_x_231) ;  /* 0x0000006000017945 */ /* 0x000fe80003800000 */
[----:B------:R0:W-:Y:S01]  /*8070*/  @!P4 STG.E.U8 desc[UR48][R4.64+0x61], R137 ;  /* 0x000061890400c986 */ /* 0x0001e2000c101130 */
[----:B------:R-:W-:Y:S05]  /*8080*/  @P5 BRA `(.L_x_232) ;  /* 0x00000000000c5947 */ /* 0x000fea0003800000 */
[----:B------:R-:W5:Y:S02]  /*8090*/  LDG.E.U8 R2, desc[UR48][R18.64+0x60] ;  /* 0x0000603012027981 */ /* 0x000f64000c1e1100 */
[----:B-----5:R-:W-:-:S05]  /*80a0*/  PRMT R22, R2, 0x8880, RZ ;  /* 0x0000888002167816 */ /* 0x020fca00000000ff */
[----:B------:R-:W-:-:S07]  /*80b0*/  IMAD R3, R22, R17, RZ ;  /* 0x0000001116037224 */ /* 0x000fce00078e02ff */
.L_x_232:
[----:B------:R-:W-:Y:S05]  /*80c0*/  BSYNC B1 ;  /* 0x0000000000017941 */ /* 0x000fea0003800000 */
.L_x_231:
        /* <DEDUP_REMOVED lines=9> */
.L_x_234:
[----:B------:R-:W-:Y:S05]  /*8160*/  BSYNC B1 ;  /* 0x0000000000017941 */ /* 0x000fea0003800000 */
.L_x_233:
[----:B------:R-:W-:Y:S01]  /*8170*/  @!P4 IMAD R139, R139, R16, R3 ;  /* 0x000000108b8bc224 */ /* 0x000fe200078e0203 */
[----:B------:R-:W-:Y:S04]  /*8180*/  BSSY B1, `(.L_x_235) ;  /* 0x0000006000017945 */ /* 0x000fe80003800000 */
[----:B------:R0:W-:Y:S01]  /*8190*/  @!P4 STG.E.U8 desc[UR48][R10.64+0x61], R139 ;  /* 0x0000618b0a00c986 */ /* 0x0001e2000c101130 */
[----:B------:R-:W-:Y:S05]  /*81a0*/  @P5 BRA `(.L_x_236) ;  /* 0x00000000000c5947 */ /* 0x000fea0003800000 */
[----:B------:R-:W5:Y:S02]  /*81b0*/  LDG.E.U8 R2, desc[UR48][R20.64+0x68] ;  /* 0x0000683014027981 */ /* 0x000f64000c1e1100 */
[----:B-----5:R-:W-:-:S05]  /*81c0*/  PRMT R22, R2, 0x8880, RZ ;  /* 0x0000888002167816 */ /* 0x020fca00000000ff */
[----:B------:R-:W-:-:S07]  /*81d0*/  IMAD R3, R22, R17, RZ ;  /* 0x0000001116037224 */ /* 0x000fce00078e02ff */
.L_x_236:
[----:B------:R-:W-:Y:S05]  /*81e0*/  BSYNC B1 ;  /* 0x0000000000017941 */ /* 0x000fea0003800000 */
.L_x_235:
        /* <DEDUP_REMOVED lines=9> */
.L_x_238:
[----:B------:R-:W-:Y:S05]  /*8280*/  BSYNC B1 ;  /* 0x0000000000017941 */ /* 0x000fea0003800000 */
.L_x_237:
[----:B------:R-:W-:Y:S01]  /*8290*/  @!P4 IMAD R141, R141, R16, R3 ;  /* 0x000000108d8dc224 */ /* 0x000fe200078e0203 */
[----:B------:R-:W-:Y:S04]  /*82a0*/  BSSY B1, `(.L_x_239) ;  /* 0x0000006000017945 */ /* 0x000fe80003800000 */
[----:B------:R0:W-:Y:S01]  /*82b0*/  @!P4 STG.E.U8 desc[UR48][R4.64+0x69], R141 ;  /* 0x0000698d0400c986 */ /* 0x0001e2000c101130 */
[----:B------:R-:W-:Y:S05]  /*82c0*/  @P5 BRA `(.L_x_240) ;  /* 0x00000000000c5947 */ /* 0x000fea0003800000 */
[----:B------:R-:W5:Y:S02]  /*82d0*/  LDG.E.U8 R2, desc[UR48][R18.64+0x68] ;  /* 0x0000683012027981 */ /* 0x000f64000c1e1100 */
[----:B-----5:R-:W-:-:S05]  /*82e0*/  PRMT R22, R2, 0x8880, RZ ;  /* 0x0000888002167816 */ /* 0x020fca00000000ff */
[----:B------:R-:W-:-:S07]  /*82f0*/  IMAD R3, R22, R17, RZ ;  /* 0x0000001116037224 */ /* 0x000fce00078e02ff */
.L_x_240:
[----:B------:R-:W-:Y:S05]  /*8300*/  BSYNC B1 ;  /* 0x0000000000017941 */ /* 0x000fea0003800000 */
.L_x_239:
        /* <DEDUP_REMOVED lines=9> */
.L_x_242:
[----:B------:R-:W-:Y:S05]  /*83a0*/  BSYNC B1 ;  /* 0x0000000000017941 */ /* 0x000fea0003800000 */
.L_x_241:
[----:B------:R-:W-:Y:S01]  /*83b0*/  @!P4 IMAD R143, R143, R16, R3 ;  /* 0x000000108f8fc224 */ /* 0x000fe200078e0203 */
[----:B------:R-:W-:Y:S04]  /*83c0*/  BSSY B1, `(.L_x_243) ;  /* 0x0000006000017945 */ /* 0x000fe80003800000 */
[----:B------:R0:W-:Y:S01]  /*83d0*/  @!P4 STG.E.U8 desc[UR48][R10.64+0x69], R143 ;  /* 0x0000698f0a00c986 */ /* 0x0001e2000c101130 */
[----:B------:R-:W-:Y:S05]  /*83e0*/  @P5 BRA `(.L_x_244) ;  /* 0x00000000000c5947 */ /* 0x000fea0003800000 */
[----:B------:R-:W5:Y:S02]  /*83f0*/  LDG.E.U8 R2, desc[UR48][R20.64+0x70] ;  /* 0x0000703014027981 */ /* 0x000f64000c1e1100 */
[----:B-----5:R-:W-:-:S05]  /*8400*/  PRMT R22, R2, 0x8880, RZ ;  /* 0x0000888002167816 */ /* 0x020fca00000000ff */
[----:B------:R-:W-:-:S07]  /*8410*/  IMAD R3, R22, R17, RZ ;  /* 0x0000001116037224 */ /* 0x000fce00078e02ff */
.L_x_244:
[----:B------:R-:W-:Y:S05]  /*8420*/  BSYNC B1 ;  /* 0x0000000000017941 */ /* 0x000fea0003800000 */
.L_x_243:
        /* <DEDUP_REMOVED lines=9> */
.L_x_246:
[----:B------:R-:W-:Y:S05]  /*84c0*/  BSYNC B1 ;  /* 0x0000000000017941 */ /* 0x000fea0003800000 */
.L_x_245:
[----:B------:R-:W-:Y:S01]  /*84d0*/  @!P4 IMAD R145, R145, R16, R3 ;  /* 0x000000109191c224 */ /* 0x000fe200078e0203 */
[----:B------:R-:W-:Y:S04]  /*84e0*/  BSSY B1, `(.L_x_247) ;  /* 0x0000006000017945 */ /* 0x000fe80003800000 */
[----:B------:R0:W-:Y:S01]  /*84f0*/  @!P4 STG.E.U8 desc[UR48][R4.64+0x71], R145 ;  /* 0x000071910400c986 */ /* 0x0001e2000c101130 */
[----:B------:R-:W-:Y:S05]  /*8500*/  @P5 BRA `(.L_x_248) ;  /* 0x00000000000c5947 */ /* 0x000fea0003800000 */
[----:B------:R-:W5:Y:S02]  /*8510*/  LDG.E.U8 R2, desc[UR48][R18.64+0x70] ;  /* 0x0000703012027981 */ /* 0x000f64000c1e1100 */
[----:B-----5:R-:W-:-:S05]  /*8520*/  PRMT R22, R2, 0x8880, RZ ;  /* 0x0000888002167816 */ /* 0x020fca00000000ff */
[----:B------:R-:W-:-:S07]  /*8530*/  IMAD R3, R22, R17, RZ ;  /* 0x0000001116037224 */ /* 0x000fce00078e02ff */
.L_x_248:
[----:B------:R-:W-:Y:S05]  /*8540*/  BSYNC B1 ;  /* 0x0000000000017941 */ /* 0x000fea0003800000 */
.L_x_247:
        /* <DEDUP_REMOVED lines=9> */
.L_x_250:
[----:B------:R-:W-:Y:S05]  /*85e0*/  BSYNC B1 ;  /* 0x0000000000017941 */ /* 0x000fea0003800000 */
.L_x_249:
[----:B------:R-:W-:Y:S01]  /*85f0*/  @!P4 IMAD R147, R147, R16, R3 ;  /* 0x000000109393c224 */ /* 0x000fe200078e0203 */
[----:B------:R-:W-:Y:S04]  /*8600*/  BSSY B1, `(.L_x_251) ;  /* 0x0000006000017945 */ /* 0x000fe80003800000 */
[----:B------:R0:W-:Y:S01]  /*8610*/  @!P4 STG.E.U8 desc[UR48][R10.64+0x71], R147 ;  /* 0x000071930a00c986 */ /* 0x0001e2000c101130 */
[----:B------:R-:W-:Y:S05]  /*8620*/  @P5 BRA `(.L_x_252) ;  /* 0x00000000000c5947 */ /* 0x000fea0003800000 */
[----:B------:R-:W5:Y:S02]  /*8630*/  LDG.E.U8 R2, desc[UR48][R20.64+0x78] ;  /* 0x0000783014027981 */ /* 0x000f64000c1e1100 */
[----:B-----5:R-:W-:-:S05]  /*8640*/  PRMT R22, R2, 0x8880, RZ ;  /* 0x0000888002167816 */ /* 0x020fca00000000ff */
[----:B------:R-:W-:-:S07]  /*8650*/  IMAD R3, R22, R17, RZ ;  /* 0x0000001116037224 */ /* 0x000fce00078e02ff */
.L_x_252:
[----:B------:R-:W-:Y:S05]  /*8660*/  BSYNC B1 ;  /* 0x0000000000017941 */ /* 0x000fea0003800000 */
.L_x_251:
        /* <DEDUP_REMOVED lines=9> */
.L_x_254:
[----:B------:R-:W-:Y:S05]  /*8700*/  BSYNC B1 ;  /* 0x0000000000017941 */ /* 0x000fea0003800000 */
.L_x_253:
[----:B------:R-:W-:Y:S01]  /*8710*/  @!P4 IMAD R149, R149, R16, R3 ;  /* 0x000000109595c224 */ /* 0x000fe200078e0203 */
[----:B------:R-:W-:Y:S04]  /*8720*/  BSSY B1, `(.L_x_255) ;  /* 0x0000006000017945 */ /* 0x000fe80003800000 */
[----:B------:R0:W-:Y:S01]  /*8730*/  @!P4 STG.E.U8 desc[UR48][R4.64+0x79], R149 ;  /* 0x000079950400c986 */ /* 0x0001e2000c101130 */
[----:B------:R-:W-:Y:S05]  /*8740*/  @P5 BRA `(.L_x_256) ;  /* 0x00000000000c5947 */ /* 0x000fea0003800000 */
[----:B------:R-:W5:Y:S02]  /*8750*/  LDG.E.U8 R2, desc[UR48][R18.64+0x78] ;  /* 0x0000783012027981 */ /* 0x000f64000c1e1100 */
[----:B-----5:R-:W-:-:S05]  /*8760*/  PRMT R22, R2, 0x8880, RZ ;  /* 0x0000888002167816 */ /* 0x020fca00000000ff */
[----:B------:R-:W-:-:S07]  /*8770*/  IMAD R3, R22, R17, RZ ;  /* 0x0000001116037224 */ /* 0x000fce00078e02ff */
.L_x_256:
[----:B------:R-:W-:Y:S05]  /*8780*/  BSYNC B1 ;  /* 0x0000000000017941 */ /* 0x000fea0003800000 */
.L_x_255:
        /* <DEDUP_REMOVED lines=9> */
.L_x_258:
[----:B------:R-:W-:Y:S05]  /*8820*/  BSYNC B1 ;  /* 0x0000000000017941 */ /* 0x000fea0003800000 */
.L_x_257:
[----:B------:R-:W-:Y:S01]  /*8830*/  @!P4 IMAD R151, R151, R16, R3 ;  /* 0x000000109797c224 */ /* 0x000fe200078e0203 */
[----:B------:R-:W-:Y:S04]  /*8840*/  BSSY B1, `(.L_x_259) ;  /* 0x0000006000017945 */ /* 0x000fe80003800000 */
[----:B------:R0:W-:Y:S01]  /*8850*/  @!P4 STG.E.U8 desc[UR48][R10.64+0x79], R151 ;  /* 0x000079970a00c986 */ /* 0x0001e2000c101130 */
[----:B------:R-:W-:Y:S05]  /*8860*/  @P5 BRA `(.L_x_260) ;  /* 0x00000000000c5947 */ /* 0x000fea0003800000 */
[----:B------:R-:W5:Y:S02]  /*8870*/  LDG.E.U8 R2, desc[UR48][R14.64+0x60] ;  /* 0x000060300e027981 */ /* 0x000f64000c1e1100 */
[----:B-----5:R-:W-:-:S05]  /*8880*/  PRMT R22, R2, 0x8880, RZ ;  /* 0x0000888002167816 */ /* 0x020fca00000000ff */
[----:B------:R-:W-:-:S07]  /*8890*/  IMAD R3, R22, R17, RZ ;  /* 0x0000001116037224 */ /* 0x000fce00078e02ff */
.L_x_260:
[----:B------:R-:W-:Y:S05]  /*88a0*/  BSYNC B1 ;  /* 0x0000000000017941 */ /* 0x000fea0003800000 */
.L_x_259:
        /* <DEDUP_REMOVED lines=9> */
.L_x_262:
[----:B------:R-:W-:Y:S05]  /*8940*/  BSYNC B1 ;  /* 0x0000000000017941 */ /* 0x000fea0003800000 */
.L_x_261:
[----:B------:R-:W-:Y:S01]  /*8950*/  @!P4 IMAD R121, R121, R16, R3 ;  /* 0x000000107979c224 */ /* 0x000fe200078e0203 */
[----:B------:R-:W-:Y:S04]  /*8960*/  BSSY B1, `(.L_x_263) ;  /* 0x0000006000017945 */ /* 0x000fe80003800000 */
[----:B------:R0:W-:Y:S01]  /*8970*/  @!P4 STG.E.U8 desc[UR48][R6.64+0x61], R121 ;  /* 0x000061790600c986 */ /* 0x0001e2000c101130 */
[----:B------:R-:W-:Y:S05]  /*8980*/  @P5 BRA `(.L_x_264) ;  /* 0x00000000000c5947 */ /* 0x000fea0003800000 */
[----:B------:R-:W5:Y:S02]  /*8990*/  LDG.E.U8 R2, desc[UR48][R12.64+0x60] ;  /* 0x000060300c027981 */ /* 0x000f64000c1e1100 */
[----:B-----5:R-:W-:-:S05]  /*89a0*/  PRMT R22, R2, 0x8880, RZ ;  /* 0x0000888002167816 */ /* 0x020fca00000000ff */
[----:B------:R-:W-:-:S07]  /*89b0*/  IMAD R3, R22, R17, RZ ;  /* 0x0000001116037224 */ /* 0x000fce00078e02ff */
.L_x_264:
[----:B------:R-:W-:Y:S05]  /*89c0*/  BSYNC B1 ;  /* 0x0000000000017941 */ /* 0x000fea0003800000 */
.L_x_263:
        /* <DEDUP_REMOVED lines=9> */
.L_x_266:
[----:B------:R-:W-:Y:S05]  /*8a60*/  BSYNC B1 ;  /* 0x0000000000017941 */ /* 0x000fea0003800000 */
.L_x_265:
[----:B------:R-:W-:Y:S01]  /*8a70*/  @!P4 IMAD R123, R123, R16, R3 ;  /* 0x000000107b7bc224 */ /* 0x000fe200078e0203 */
[----:B------:R-:W-:Y:S04]  /*8a80*/  BSSY B1, `(.L_x_267) ;  /* 0x0000006000017945 */ /* 0x000fe80003800000 */
[----:B------:R0:W-:Y:S01]  /*8a90*/  @!P4 STG.E.U8 desc[UR48][R8.64+0x61], R123 ;  /* 0x0000617b0800c986 */ /* 0x0001e2000c101130 */
[----:B------:R-:W-:Y:S05]  /*8aa0*/  @P5 BRA `(.L_x_268) ;  /* 0x00000000000c5947 */ /* 0x000fea0003800000 */
[----:B------:R-:W5:Y:S02]  /*8ab0*/  LDG.E.U8 R2, desc[UR48][R14.64+0x68] ;  /* 0x000068300e027981 */ /* 0x000f64000c1e1100 */
[----:B-----5:R-:W-:-:S05]  /*8ac0*/  PRMT R22, R2, 0x8880, RZ ;  /* 0x0000888002167816 */ /* 0x020fca00000000ff */
[----:B------:R-:W-:-:S07]  /*8ad0*/  IMAD R3, R22, R17, RZ ;  /* 0x0000001116037224 */ /* 0x000fce00078e02ff */
.L_x_268:
[----:B------:R-:W-:Y:S05]  /*8ae0*/  BSYNC B1 ;  /* 0x0000000000017941 */ /* 0x000fea0003800000 */
.L_x_267:
        /* <DEDUP_REMOVED lines=9> */
.L_x_270:
[----:B------:R-:W-:Y:S05]  /*8b80*/  BSYNC B1 ;  /* 0x0000000000017941 */ /* 0x000fea0003800000 */
.L_x_269:
[----:B------:R-:W-:Y:S01]  /*8b90*/  @!P4 IMAD R125, R125, R16, R3 ;  /* 0x000000107d7dc224 */ /* 0x000fe200078e0203 */
[----:B------:R-:W-:Y:S04]  /*8ba0*/  BSSY B1, `(.L_x_271) ;  /* 0x0000006000017945 */ /* 0x000fe80003800000 */
[----:B------:R0:W-:Y:S01]  /*8bb0*/  @!P4 STG.E.U8 desc[UR48][R6.64+0x69], R125 ;  /* 0x0000697d0600c986 */ /* 0x0001e2000c101130 */
[----:B------:R-:W-:Y:S05]  /*8bc0*/  @P5 BRA `(.L_x_272) ;  /* 0x00000000000c5947 */ /* 0x000fea0003800000 */
[----:B------:R-:W5:Y:S02]  /*8bd0*/  LDG.E.U8 R2, desc[UR48][R12.64+0x68] ;  /* 0x000068300c027981 */ /* 0x000f64000c1e1100 */
[----:B-----5:R-:W-:-:S05]  /*8be0*/  PRMT R22, R2, 0x8880, RZ ;  /* 0x0000888002167816 */ /* 0x020fca00000000ff */
[----:B------:R-:W-:-:S07]  /*8bf0*/  IMAD R3, R22, R17, RZ ;  /* 0x0000001116037224 */ /* 0x000fce00078e02ff */
.L_x_272:
[----:B------:R-:W-:Y:S05]  /*8c00*/  BSYNC B1 ;  /* 0x0000000000017941 */ /* 0x000fea0003800000 */
.L_x_271:
        /* <DEDUP_REMOVED lines=9> */
.L_x_274:
[----:B------:R-:W-:Y:S05]  /*8ca0*/  BSYNC B1 ;  /* 0x0000000000017941 */ /* 0x000fea0003800000 */
.L_x_273:
[----:B------:R-:W-:Y:S01]  /*8cb0*/  @!P4 IMAD R127, R127, R16, R3 ;  /* 0x000000107f7fc224 */ /* 0x000fe200078e0203 */
[----:B------:R-:W-:Y:S04]  /*8cc0*/  BSSY B1, `(.L_x_275) ;  /* 0x0000006000017945 */ /* 0x000fe80003800000 */
[----:B------:R0:W-:Y:S01]  /*8cd0*/  @!P4 STG.E.U8 desc[UR48][R8.64+0x69], R127 ;  /* 0x0000697f0800c986 */ /* 0x0001e2000c101130 */
[----:B------:R-:W-:Y:S05]  /*8ce0*/  @P5 BRA `(.L_x_276) ;  /* 0x00000000000c5947 */ /* 0x000fea0003800000 */
[----:B------:R-:W5:Y:S02]  /*8cf0*/  LDG.E.U8 R2, desc[UR48][R14.64+0x70] ;  /* 0x000070300e027981 */ /* 0x000f64000c1e1100 */
[----:B-----5:R-:W-:-:S05]  /*8d00*/  PRMT R22, R2, 0x8880, RZ ;  /* 0x0000888002167816 */ /* 0x020fca00000000ff */
[----:B------:R-:W-:-:S07]  /*8d10*/  IMAD R3, R22, R17, RZ ;  /* 0x0000001116037224 */ /* 0x000fce00078e02ff */
.L_x_276:
[----:B------:R-:W-:Y:S05]  /*8d20*/  BSYNC B1 ;  /* 0x0000000000017941 */ /* 0x000fea0003800000 */
.L_x_275:
        /* <DEDUP_REMOVED lines=9> */
.L_x_278:
[----:B------:R-:W-:Y:S05]  /*8dc0*/  BSYNC B1 ;  /* 0x0000000000017941 */ /* 0x000fea0003800000 */
.L_x_277:
[----:B------:R-:W-:Y:S01]  /*8dd0*/  @!P4 IMAD R129, R129, R16, R3 ;  /* 0x000000108181c224 */ /* 0x000fe200078e0203 */
[----:B------:R-:W-:Y:S04]  /*8de0*/  BSSY B1, `(.L_x_279) ;  /* 0x0000006000017945 */ /* 0x000fe80003800000 */
[----:B------:R0:W-:Y:S01]  /*8df0*/  @!P4 STG.E.U8 desc[UR48][R6.64+0x71], R129 ;  /* 0x000071810600c986 */ /* 0x0001e2000c101130 */
[----:B------:R-:W-:Y:S05]  /*8e00*/  @P5 BRA `(.L_x_280) ;  /* 0x00000000000c5947 */ /* 0x000fea0003800000 */
[----:B------:R-:W5:Y:S02]  /*8e10*/  LDG.E.U8 R2, desc[UR48][R12.64+0x70] ;  /* 0x000070300c027981 */ /* 0x000f64000c1e1100 */
[----:B-----5:R-:W-:-:S05]  /*8e20*/  PRMT R22, R2, 0x8880, RZ ;  /* 0x0000888002167816 */ /* 0x020fca00000000ff */
[----:B------:R-:W-:-:S07]  /*8e30*/  IMAD R3, R22, R17, RZ ;  /* 0x0000001116037224 */ /* 0x000fce00078e02ff */
.L_x_280:
[----:B------:R-:W-:Y:S05]  /*8e40*/  BSYNC B1 ;  /* 0x0000000000017941 */ /* 0x000fea0003800000 */
.L_x_279:
        /* <DEDUP_REMOVED lines=9> */
.L_x_282:
[----:B------:R-:W-:Y:S05]  /*8ee0*/  BSYNC B1 ;  /* 0x0000000000017941 */ /* 0x000fea0003800000 */
.L_x_281:
[----:B------:R-:W-:Y:S01]  /*8ef0*/  @!P4 IMAD R131, R131, R16, R3 ;  /* 0x000000108383c224 */ /* 0x000fe200078e0203 */
[----:B------:R-:W-:Y:S04]  /*8f00*/  BSSY B1, `(.L_x_283) ;  /* 0x0000006000017945 */ /* 0x000fe80003800000 */
[----:B------:R0:W-:Y:S01]  /*8f10*/  @!P4 STG.E.U8 desc[UR48][R8.64+0x71], R131 ;  /* 0x000071830800c986 */ /* 0x0001e2000c101130 */
[----:B------:R-:W-:Y:S05]  /*8f20*/  @P5 BRA `(.L_x_284) ;  /* 0x00000000000c5947 */ /* 0x000fea0003800000 */
[----:B------:R-:W5:Y:S02]  /*8f30*/  LDG.E.U8 R2, desc[UR48][R14.64+0x78] ;  /* 0x000078300e027981 */ /* 0x000f64000c1e1100 */
[----:B-----5:R-:W-:-:S05]  /*8f40*/  PRMT R22, R2, 0x8880, RZ ;  /* 0x0000888002167816 */ /* 0x020fca00000000ff */
[----:B------:R-:W-:-:S07]  /*8f50*/  IMAD R3, R22, R17, RZ ;  /* 0x0000001116037224 */ /* 0x000fce00078e02ff */
.L_x_284:
[----:B------:R-:W-:Y:S05]  /*8f60*/  BSYNC B1 ;  /* 0x0000000000017941 */ /* 0x000fea0003800000 */
.L_x_283:
        /* <DEDUP_REMOVED lines=9> */
.L_x_286:
[----:B------:R-:W-:Y:S05]  /*9000*/  BSYNC B1 ;  /* 0x0000000000017941 */ /* 0x000fea0003800000 */
.L_x_285:
[----:B------:R-:W-:Y:S01]  /*9010*/  @!P4 IMAD R133, R133, R16, R3 ;  /* 0x000000108585c224 */ /* 0x000fe200078e0203 */
[----:B------:R-:W-:Y:S04]  /*9020*/  BSSY B1, `(.L_x_287) ;  /* 0x0000006000017945 */ /* 0x000fe80003800000 */
[----:B------:R0:W-:Y:S01]  /*9030*/  @!P4 STG.E.U8 desc[UR48][R6.64+0x79], R133 ;  /* 0x000079850600c986 */ /* 0x0001e2000c101130 */
[----:B------:R-:W-:Y:S05]  /*9040*/  @P5 BRA `(.L_x_288) ;  /* 0x00000000000c5947 */ /* 0x000fea0003800000 */
[----:B------:R-:W5:Y:S02]  /*9050*/  LDG.E.U8 R2, desc[UR48][R12.64+0x78] ;  /* 0x000078300c027981 */ /* 0x000f64000c1e1100 */
[----:B-----5:R-:W-:-:S05]  /*9060*/  PRMT R22, R2, 0x8880, RZ ;  /* 0x0000888002167816 */ /* 0x020fca00000000ff */
[----:B------:R-:W-:-:S07]  /*9070*/  IMAD R3, R22, R17, RZ ;  /* 0x0000001116037224 */ /* 0x000fce00078e02ff */
.L_x_288:
[----:B------:R-:W-:Y:S05]  /*9080*/  BSYNC B1 ;  /* 0x0000000000017941 */ /* 0x000fea0003800000 */
.L_x_287:
        /* <DEDUP_REMOVED lines=9> */
.L_x_290:
[----:B------:R-:W-:Y:S05]  /*9120*/  BSYNC B1 ;  /* 0x0000000000017941 */ /* 0x000fea0003800000 */
.L_x_289:
[----:B------:R-:W-:Y:S01]  /*9130*/  @!P4 IMAD R135, R135, R16, R3 ;  /* 0x000000108787c224 */ /* 0x000fe200078e0203 */
[----:B------:R-:W-:Y:S04]  /*9140*/  BSSY B1, `(.L_x_291) ;  /* 0x0000006000017945 */ /* 0x000fe80003800000 */
[----:B------:R0:W-:Y:S01]  /*9150*/  @!P4 STG.E.U8 desc[UR48][R8.64+0x79], R135 ;  /* 0x000079870800c986 */ /* 0x0001e2000c101130 */
[----:B------:R-:W-:Y:S05]  /*9160*/  @P5 BRA `(.L_x_292) ;  /* 0x00000000000c5947 */ /* 0x000fea0003800000 */
[----:B------:R-:W5:Y:S02]  /*9170*/  LDG.E.U8 R2, desc[UR48][R20.64+0x80] ;  /* 0x0000803014027981 */ /* 0x000f64000c1e1100 */
[----:B-----5:R-:W-:-:S05]  /*9180*/  PRMT R22, R2, 0x8880, RZ ;  /* 0x0000888002167816 */ /* 0x020fca00000000ff */
[----:B------:R-:W-:-:S07]  /*9190*/  IMAD R3, R22, R17, RZ ;  /* 0x0000001116037224 */ /* 0x000fce00078e02ff */
.L_x_292:
[----:B------:R-:W-:Y:S05]  /*91a0*/  BSYNC B1 ;  /* 0x0000000000017941 */ /* 0x000fea0003800000 */
.L_x_291:
        /* <DEDUP_REMOVED lines=9> */
.L_x_294:
[----:B------:R-:W-:Y:S05]  /*9240*/  BSYNC B1 ;  /* 0x0000000000017941 */ /* 0x000fea0003800000 */
.L_x_293:
[----:B------:R-:W-:Y:S01]  /*9250*/  @!P4 IMAD R105, R105, R16, R3 ;  /* 0x000000106969c224 */ /* 0x000fe200078e0203 */
[----:B------:R-:W-:Y:S04]  /*9260*/  BSSY B1, `(.L_x_295) ;  /* 0x0000006000017945 */ /* 0x000fe80003800000 */
[----:B------:R0:W-:Y:S01]  /*9270*/  @!P4 STG.E.U8 desc[UR48][R4.64+0x81], R105 ;  /* 0x000081690400c986 */ /* 0x0001e2000c101130 */
[----:B------:R-:W-:Y:S05]  /*9280*/  @P5 BRA `(.L_x_296) ;  /* 0x00000000000c5947 */ /* 0x000fea0003800000 */
[----:B------:R-:W5:Y:S02]  /*9290*/  LDG.E.U8 R2, desc[UR48][R18.64+0x80] ;  /* 0x0000803012027981 */ /* 0x000f64000c1e1100 */
[----:B-----5:R-:W-:-:S05]  /*92a0*/  PRMT R22, R2, 0x8880, RZ ;  /* 0x0000888002167816 */ /* 0x020fca00000000ff */
[----:B------:R-:W-:-:S07]  /*92b0*/  IMAD R3, R22, R17, RZ ;  /* 0x0000001116037224 */ /* 0x000fce00078e02ff */
.L_x_296:
[----:B------:R-:W-:Y:S05]  /*92c0*/  BSYNC B1 ;  /* 0x0000000000017941 */ /* 0x000fea0003800000 */
.L_x_295:
        /* <DEDUP_REMOVED lines=9> */
.L_x_298:
[----:B------:R-:W-:Y:S05]  /*9360*/  BSYNC B1 ;  /* 0x0000000000017941 */ /* 0x000fea0003800000 */
.L_x_297:
[----:B------:R-:W-:Y:S01]  /*9370*/  @!P4 IMAD R107, R107, R16, R3 ;  /* 0x000000106b6bc224 */ /* 0x000fe200078e0203 */
[----:B------:R-:W-:Y:S04]  /*9380*/  BSSY B1, `(.L_x_299) ;  /* 0x0000006000017945 */ /* 0x000fe80003800000 */
[----:B------:R0:W-:Y:S01]  /*9390*/  @!P4 STG.E.U8 desc[UR48][R10.64+0x81], R107 ;  /* 0x0000816b0a00c986 */ /* 0x0001e2000c101130 */
[----:B------:R-:W-:Y:S05]  /*93a0*/  @P5 BRA `(.L_x_300) ;  /* 0x00000000000c5947 */ /* 0x000fea0003800000 */
[----:B------:R-:W5:Y:S02]  /*93b0*/  LDG.E.U8 R2, desc[UR48][R20.64+0x88] ;  /* 0x0000883014027981 */ /* 0x000f64000c1e1100 */
[----:B-----5:R-:W-:-:S05]  /*93c0*/  PRMT R22, R2, 0x8880, RZ ;  /* 0x0000888002167816 */ /* 0x020fca00000000ff */
[----:B------:R-:W-:-:S07]  /*93d0*/  IMAD R3, R22, R17, RZ ;  /* 0x0000001116037224 */ /* 0x000fce00078e02ff */
.L_x_300:
[----:B------:R-:W-:Y:S05]  /*93e0*/  BSYNC B1 ;  /* 0x0000000000017941 */ /* 0x000fea0003800000 */
.L_x_299:
        /* <DEDUP_REMOVED lines=9> */
.L_x_302:
[----:B------:R-:W-:Y:S05]  /*9480*/  BSYNC B1 ;  /* 0x0000000000017941 */ /* 0x000fea0003800000 */
.L_x_301:
[----:B------:R-:W-:Y:S01]  /*9490*/  @!P4 IMAD R109, R109, R16, R3 ;  /* 0x000000106d6dc224 */ /* 0x000fe200078e0203 */
[----:B------:R-:W-:Y:S04]  /*94a0*/  BSSY B1, `(.L_x_303) ;  /* 0x0000006000017945 */ /* 0x000fe80003800000 */
[----:B------:R0:W-:Y:S01]  /*94b0*/  @!P4 STG.E.U8 desc[UR48][R4.64+0x89], R109 ;  /* 0x0000896d0400c986 */ /* 0x0001e2000c101130 */
[----:B------:R-:W-:Y:S05]  /*94c0*/  @P5 BRA `(.L_x_304) ;  /* 0x00000000000c5947 */ /* 0x000fea0003800000 */
[----:B------:R-:W5:Y:S02]  /*94d0*/  LDG.E.U8 R2, desc[UR48][R18.64+0x88] ;  /* 0x0000883012027981 */ /* 0x000f64000c1e1100 */
[----:B-----5:R-:W-:-:S05]  /*94e0*/  PRMT R22, R2, 0x8880, RZ ;  /* 0x0000888002167816 */ /* 0x020fca00000000ff */
[----:B------:R-:W-:-:S07]  /*94f0*/  IMAD R3, R22, R17, RZ ;  /* 0x0000001116037224 */ /* 0x000fce00078e02ff */
.L_x_304:
[----:B------:R-:W-:Y:S05]  /*9500*/  BSYNC B1 ;  /* 0x0000000000017941 */ /* 0x000fea0003800000 */
.L_x_303:
        /* <DEDUP_REMOVED lines=9> */
.L_x_306:
[----:B------:R-:W-:Y:S05]  /*95a0*/  BSYNC B1 ;  /* 0x0000000000017941 */ /* 0x000fea0003800000 */
.L_x_305:
[----:B------:R-:W-:Y:S01]  /*95b0*/  @!P4 IMAD R111, R111, R16, R3 ;  /* 0x000000106f6fc224 */ /* 0x000fe200078e0203 */
[----:B------:R-:W-:Y:S04]  /*95c0*/  BSSY B1, `(.L_x_307) ;  /* 0x0000006000017945 */ /* 0x000fe80003800000 */
[----:B------:R0:W-:Y:S01]  /*95d0*/  @!P4 STG.E.U8 desc[UR48][R10.64+0x89], R111 ;  /* 0x0000896f0a00c986 */ /* 0x0001e2000c101130 */
[----:B------:R-:W-:Y:S05]  /*95e0*/  @P5 BRA `(.L_x_308) ;  /* 0x00000000000c5947 */ /* 0x000fea0003800000 */
[----:B------:R-:W5:Y:S02]  /*95f0*/  LDG.E.U8 R2, desc[UR48][R20.64+0x90] ;  /* 0x0000903014027981 */ /* 0x000f64000c1e1100 */
[----:B-----5:R-:W-:-:S05]  /*9600*/  PRMT R22, R2, 0x8880, RZ ;  /* 0x0000888002167816 */ /* 0x020fca00000000ff */
[----:B------:R-:W-:-:S07]  /*9610*/  IMAD R3, R22, R17, RZ ;  /* 0x0000001116037224 */ /* 0x000fce00078e02ff */
.L_x_308:
[----:B------:R-:W-:Y:S05]  /*9620*/  BSYNC B1 ;  /* 0x0000000000017941 */ /* 0x000fea0003800000 */
.L_x_307:
        /* <DEDUP_REMOVED lines=9> */
.L_x_310:
[----:B------:R-:W-:Y:S05]  /*96c0*/  BSYNC B1 ;  /* 0x0000000000017941 */ /* 0x000fea0003800000 */
.L_x_309:
[----:B------:R-:W-:Y:S01]  /*96d0*/  @!P4 IMAD R113, R113, R16, R3 ;  /* 0x000000107171c224 */ /* 0x000fe200078e0203 */
[----:B------:R-:W-:Y:S04]  /*96e0*/  BSSY B1, `(.L_x_311) ;  /* 0x0000006000017945 */ /* 0x000fe80003800000 */
[----:B------:R0:W-:Y:S01]  /*96f0*/  @!P4 STG.E.U8 desc[UR48][R4.64+0x91], R113 ;  /* 0x000091710400c986 */ /* 0x0001e2000c101130 */
[----:B------:R-:W-:Y:S05]  /*9700*/  @P5 BRA `(.L_x_312) ;  /* 0x00000000000c5947 */ /* 0x000fea0003800000 */
[----:B------:R-:W5:Y:S02]  /*9710*/  LDG.E.U8 R2, desc[UR48][R18.64+0x90] ;  /* 0x0000903012027981 */ /* 0x000f64000c1e1100 */
[----:B-----5:R-:W-:-:S05]  /*9720*/  PRMT R22, R2, 0x8880, RZ ;  /* 0x0000888002167816 */ /* 0x020fca00000000ff */
[----:B------:R-:W-:-:S07]  /*9730*/  IMAD R3, R22, R17, RZ ;  /* 0x0000001116037224 */ /* 0x000fce00078e02ff */
.L_x_312:
[----:B------:R-:W-:Y:S05]  /*9740*/  BSYNC B1 ;  /* 0x0000000000017941 */ /* 0x000fea0003800000 */
.L_x_311:
        /* <DEDUP_REMOVED lines=9> */
.L_x_314:
[----:B------:R-:W-:Y:S05]  /*97e0*/  BSYNC B1 ;  /* 0x0000000000017941 */ /* 0x000fea0003800000 */
.L_x_313:
[----:B------:R-:W-:Y:S01]  /*97f0*/  @!P4 IMAD R115, R115, R16, R3 ;  /* 0x000000107373c224 */ /* 0x000fe200078e0203 */
[----:B------:R-:W-:Y:S04]  /*9800*/  BSSY B1, `(.L_x_315) ;  /* 0x0000006000017945 */ /* 0x000fe80003800000 */
[----:B------:R0:W-:Y:S01]  /*9810*/  @!P4 STG.E.U8 desc[UR48][R10.64+0x91], R115 ;  /* 0x000091730a00c986 */ /* 0x0001e2000c101130 */
[----:B------:R-:W-:Y:S05]  /*9820*/  @P5 BRA `(.L_x_316) ;  /* 0x00000000000c5947 */ /* 0x000fea0003800000 */
[----:B------:R-:W5:Y:S02]  /*9830*/  LDG.E.U8 R2, desc[UR48][R20.64+0x98] ;  /* 0x0000983014027981 */ /* 0x000f64000c1e1100 */
[----:B-----5:R-:W-:-:S05]  /*9840*/  PRMT R22, R2, 0x8880, RZ ;  /* 0x0000888002167816 */ /* 0x020fca00000000ff */
[----:B------:R-:W-:-:S07]  /*9850*/  IMAD R3, R22, R17, RZ ;  /* 0x0000001116037224 */ /* 0x000fce00078e02ff */
.L_x_316:
[----:B------:R-:W-:Y:S05]  /*9860*/  BSYNC B1 ;  /* 0x0000000000017941 */ /* 0x000fea0003800000 */
.L_x_315:
        /* <DEDUP_REMOVED lines=9> */
.L_x_318:
[----:B------:R-:W-:Y:S05]  /*9900*/  BSYNC B1 ;  /* 0x0000000000017941 */ /* 0x000fea0003800000 */
.L_x_317:
[----:B------:R-:W-:Y:S01]  /*9910*/  @!P4 IMAD R117, R117, R16, R3 ;  /* 0x000000107575c224 */ /* 0x000fe200078e0203 */
[----:B------:R-:W-:Y:S04]  /*9920*/  BSSY B1, `(.L_x_319) ;  /* 0x0000006000017945 */ /* 0x000fe80003800000 */
[----:B------:R0:W-:Y:S01]  /*9930*/  @!P4 STG.E.U8 desc[UR48][R4.64+0x99], R117 ;  /* 0x000099750400c986 */ /* 0x0001e2000c101130 */
[----:B------:R-:W-:Y:S05]  /*9940*/  @P5 BRA `(.L_x_320) ;  /* 0x00000000000c5947 */ /* 0x000fea0003800000 */
[----:B------:R-:W5:Y:S02]  /*9950*/  LDG.E.U8 R2, desc[UR48][R18.64+0x98] ;  /* 0x0000983012027981 */ /* 0x000f64000c1e1100 */
[----:B-----5:R-:W-:-:S05]  /*9960*/  PRMT R22, R2, 0x8880, RZ ;  /* 0x0000888002167816 */ /* 0x020fca00000000ff */
[----:B------:R-:W-:-:S07]  /*9970*/  IMAD R3, R22, R17, RZ ;  /* 0x0000001116037224 */ /* 0x000fce00078e02ff */
.L_x_320:
[----:B------:R-:W-:Y:S05]  /*9980*/  BSYNC B1 ;  /* 0x0000000000017941 */ /* 0x000fea0003800000 */
.L_x_319:
        /* <DEDUP_REMOVED lines=9> */
.L_x_322:
[----:B------:R-:W-:Y:S05]  /*9a20*/  BSYNC B1 ;  /* 0x0000000000017941 */ /* 0x000fea0003800000 */
.L_x_321:
[----:B------:R-:W-:Y:S01]  /*9a30*/  @!P4 IMAD R119, R119, R16, R3 ;  /* 0x000000107777c224 */ /* 0x000fe200078e0203 */
[----:B------:R-:W-:Y:S04]  /*9a40*/  BSSY B1, `(.L_x_323) ;  /* 0x0000006000017945 */ /* 0x000fe80003800000 */
[----:B------:R0:W-:Y:S01]  /*9a50*/  @!P4 STG.E.U8 desc[UR48][R10.64+0x99], R119 ;  /* 0x000099770a00c986 */ /* 0x0001e2000c101130 */
[----:B------:R-:W-:Y:S05]  /*9a60*/  @P5 BRA `(.L_x_324) ;  /* 0x00000000000c5947 */ /* 0x000fea0003800000 */
[----:B------:R-:W5:Y:S02]  /*9a70*/  LDG.E.U8 R2, desc[UR48][R14.64+0x80] ;  /* 0x000080300e027981 */ /* 0x000f64000c1e1100 */
[----:B-----5:R-:W-:-:S05]  /*9a80*/  PRMT R22, R2, 0x8880, RZ ;  /* 0x0000888002167816 */ /* 0x020fca00000000ff */
[----:B------:R-:W-:-:S07]  /*9a90*/  IMAD R3, R22, R17, RZ ;  /* 0x0000001116037224 */ /* 0x000fce00078e02ff */
.L_x_324:
[----:B------:R-:W-:Y:S05]  /*9aa0*/  BSYNC B1 ;  /* 0x0000000000017941 */ /* 0x000fea0003800000 */
.L_x_323:
        /* <DEDUP_REMOVED lines=9> */
.L_x_326:
[----:B------:R-:W-:Y:S05]  /*9b40*/  BSYNC B1 ;  /* 0x0000000000017941 */ /* 0x000fea0003800000 */
.L_x_325:
[----:B------:R-:W-:Y:S01]  /*9b50*/  @!P4 IMAD R89, R89, R16, R3 ;  /* 0x000000105959c224 */ /* 0x000fe200078e0203 */
[----:B------:R-:W-:Y:S04]  /*9b60*/  BSSY B1, `(.L_x_327) ;  /* 0x0000006000017945 */ /* 0x000fe80003800000 */
[----:B------:R0:W-:Y:S01]  /*9b70*/  @!P4 STG.E.U8 desc[UR48][R6.64+0x81], R89 ;  /* 0x000081590600c986 */ /* 0x0001e2000c101130 */
[----:B------:R-:W-:Y:S05]  /*9b80*/  @P5 BRA `(.L_x_328) ;  /* 0x00000000000c5947 */ /* 0x000fea0003800000 */
[----:B------:R-:W5:Y:S02]  /*9b90*/  LDG.E.U8 R2, desc[UR48][R12.64+0x80] ;  /* 0x000080300c027981 */ /* 0x000f64000c1e1100 */
[----:B-----5:R-:W-:-:S05]  /*9ba0*/  PRMT R22, R2, 0x8880, RZ ;  /* 0x0000888002167816 */ /* 0x020fca00000000ff */
[----:B------:R-:W-:-:S07]  /*9bb0*/  IMAD R3, R22, R17, RZ ;  /* 0x0000001116037224 */ /* 0x000fce00078e02ff */
.L_x_328:
[----:B------:R-:W-:Y:S05]  /*9bc0*/  BSYNC B1 ;  /* 0x0000000000017941 */ /* 0x000fea0003800000 */
.L_x_327:
        /* <DEDUP_REMOVED lines=9> */
.L_x_330:
[----:B------:R-:W-:Y:S05]  /*9c60*/  BSYNC B1 ;  /* 0x0000000000017941 */ /* 0x000fea0003800000 */
.L_x_329:
[----:B------:R-:W-:Y:S01]  /*9c70*/  @!P4 IMAD R91, R91, R16, R3 ;  /* 0x000000105b5bc224 */ /* 0x000fe200078e0203 */
[----:B------:R-:W-:Y:S04]  /*9c80*/  BSSY B1, `(.L_x_331) ;  /* 0x0000006000017945 */ /* 0x000fe80003800000 */
[----:B------:R0:W-:Y:S01]  /*9c90*/  @!P4 STG.E.U8 desc[UR48][R8.64+0x81], R91 ;  /* 0x0000815b0800c986 */ /* 0x0001e2000c101130 */
[----:B------:R-:W-:Y:S05]  /*9ca0*/  @P5 BRA `(.L_x_332) ;  /* 0x00000000000c5947 */ /* 0x000fea0003800000 */
[----:B------:R-:W5:Y:S02]  /*9cb0*/  LDG.E.U8 R2, desc[UR48][R14.64+0x88] ;  /* 0x000088300e027981 */ /* 0x000f64000c1e1100 */
[----:B-----5:R-:W-:-:S05]  /*9cc0*/  PRMT R22, R2, 0x8880, RZ ;  /* 0x0000888002167816 */ /* 0x020fca00000000ff */
[----:B------:R-:W-:-:S07]  /*9cd0*/  IMAD R3, R22, R17, RZ ;  /* 0x0000001116037224 */ /* 0x000fce00078e02ff */
.L_x_332:
[----:B------:R-:W-:Y:S05]  /*9ce0*/  BSYNC B1 ;  /* 0x0000000000017941 */ /* 0x000fea0003800000 */
.L_x_331:
        /* <DEDUP_REMOVED lines=9> */
.L_x_334:
[----:B------:R-:W-:Y:S05]  /*9d80*/  BSYNC B1 ;  /* 0x0000000000017941 */ /* 0x000fea0003800000 */
.L_x_333:
[----:B------:R-:W-:Y:S01]  /*9d90*/  @!P4 IMAD R93, R93, R16, R3 ;  /* 0x000000105d5dc224 */ /* 0x000fe200078e0203 */
[----:B------:R-:W-:Y:S04]  /*9da0*/  BSSY B1, `(.L_x_335) ;  /* 0x0000006000017945 */ /* 0x000fe80003800000 */
[----:B------:R0:W-:Y:S01]  /*9db0*/  @!P4 STG.E.U8 desc[UR48][R6.64+0x89], R93 ;  /* 0x0000895d0600c986 */ /* 0x0001e2000c101130 */
[----:B------:R-:W-:Y:S05]  /*9dc0*/  @P5 BRA `(.L_x_336) ;  /* 0x00000000000c5947 */ /* 0x000fea0003800000 */
[----:B------:R-:W5:Y:S02]  /*9dd0*/  LDG.E.U8 R2, desc[UR48][R12.64+0x88] ;  /* 0x000088300c027981 */ /* 0x000f64000c1e1100 */
[----:B-----5:R-:W-:-:S05]  /*9de0*/  PRMT R22, R2, 0x8880, RZ ;  /* 0x0000888002167816 */ /* 0x020fca00000000ff */
[----:B------:R-:W-:-:S07]  /*9df0*/  IMAD R3, R22, R17, RZ ;  /* 0x0000001116037224 */ /* 0x000fce00078e02ff */
.L_x_336:
[----:B------:R-:W-:Y:S05]  /*9e00*/  BSYNC B1 ;  /* 0x0000000000017941 */ /* 0x000fea0003800000 */
.L_x_335:
        /* <DEDUP_REMOVED lines=9> */
.L_x_338:
[----:B------:R-:W-:Y:S05]  /*9ea0*/  BSYNC B1 ;  /* 0x0000000000017941 */ /* 0x000fea0003800000 */
.L_x_337:
[----:B------:R-:W-:Y:S01]  /*9eb0*/  @!P4 IMAD R95, R95, R16, R3 ;  /* 0x000000105f5fc224 */ /* 0x000fe200078e0203 */
[----:B------:R-:W-:Y:S04]  /*9ec0*/  BSSY B1, `(.L_x_339) ;  /* 0x0000006000017945 */ /* 0x000fe80003800000 */
[----:B------:R0:W-:Y:S01]  /*9ed0*/  @!P4 STG.E.U8 desc[UR48][R8.64+0x89], R95 ;  /* 0x0000895f0800c986 */ /* 0x0001e2000c101130 */
[----:B------:R-:W-:Y:S05]  /*9ee0*/  @P5 BRA `(.L_x_340) ;  /* 0x00000000000c5947 */ /* 0x000fea0003800000 */
[----:B------:R-:W5:Y:S02]  /*9ef0*/  LDG.E.U8 R2, desc[UR48][R14.64+0x90] ;  /* 0x000090300e027981 */ /* 0x000f64000c1e1100 */
[----:B-----5:R-:W-:-:S05]  /*9f00*/  PRMT R22, R2, 0x8880, RZ ;  /* 0x0000888002167816 */ /* 0x020fca00000000ff */
[----:B------:R-:W-:-:S07]  /*9f10*/  IMAD R3, R22, R17, RZ ;  /* 0x0000001116037224 */ /* 0x000fce00078e02ff */
.L_x_340:
[----:B------:R-:W-:Y:S05]  /*9f20*/  BSYNC B1 ;  /* 0x0000000000017941 */ /* 0x000fea0003800000 */
.L_x_339:
        /* <DEDUP_REMOVED lines=9> */
.L_x_342:
[----:B------:R-:W-:Y:S05]  /*9fc0*/  BSYNC B1 ;  /* 0x0000000000017941 */ /* 0x000fea0003800000 */
.L_x_341:
[----:B------:R-:W-:Y:S01]  /*9fd0*/  @!P4 IMAD R97, R97, R16, R3 ;  /* 0x000000106161c224 */ /* 0x000fe200078e0203 */
[----:B------:R-:W-:Y:S04]  /*9fe0*/  BSSY B1, `(.L_x_343) ;  /* 0x0000006000017945 */ /* 0x000fe80003800000 */
[----:B------:R0:W-:Y:S01]  /*9ff0*/  @!P4 STG.E.U8 desc[UR48][R6.64+0x91], R97 ;  /* 0x000091610600c986 */ /* 0x0001e2000c101130 */
[----:B------:R-:W-:Y:S05]  /*a000*/  @P5 BRA `(.L_x_344) ;  /* 0x00000000000c5947 */ /* 0x000fea0003800000 */
[----:B------:R-:W5:Y:S02]  /*a010*/  LDG.E.U8 R2, desc[UR48][R12.64+0x90] ;  /* 0x000090300c027981 */ /* 0x000f64000c1e1100 */
[----:B-----5:R-:W-:-:S05]  /*a020*/  PRMT R22, R2, 0x8880, RZ ;  /* 0x0000888002167816 */ /* 0x020fca00000000ff */
[----:B------:R-:W-:-:S07]  /*a030*/  IMAD R3, R22, R17, RZ ;  /* 0x0000001116037224 */ /* 0x000fce00078e02ff */
.L_x_344:
[----:B------:R-:W-:Y:S05]  /*a040*/  BSYNC B1 ;  /* 0x0000000000017941 */ /* 0x000fea0003800000 */
.L_x_343:
        /* <DEDUP_REMOVED lines=9> */
.L_x_346:
[----:B------:R-:W-:Y:S05]  /*a0e0*/  BSYNC B1 ;  /* 0x0000000000017941 */ /* 0x000fea0003800000 */
.L_x_345:
[----:B------:R-:W-:Y:S01]  /*a0f0*/  @!P4 IMAD R99, R99, R16, R3 ;  /* 0x000000106363c224 */ /* 0x000fe200078e0203 */
[----:B------:R-:W-:Y:S04]  /*a100*/  BSSY B1, `(.L_x_347) ;  /* 0x0000006000017945 */ /* 0x000fe80003800000 */
[----:B------:R0:W-:Y:S01]  /*a110*/  @!P4 STG.E.U8 desc[UR48][R8.64+0x91], R99 ;  /* 0x000091630800c986 */ /* 0x0001e2000c101130 */
[----:B------:R-:W-:Y:S05]  /*a120*/  @P5 BRA `(.L_x_348) ;  /* 0x00000000000c5947 */ /* 0x000fea0003800000 */
[----:B------:R-:W5:Y:S02]  /*a130*/  LDG.E.U8 R2, desc[UR48][R14.64+0x98] ;  /* 0x000098300e027981 */ /* 0x000f64000c1e1100 */
[----:B-----5:R-:W-:-:S05]  /*a140*/  PRMT R22, R2, 0x8880, RZ ;  /* 0x0000888002167816 */ /* 0x020fca00000000ff */
[----:B------:R-:W-:-:S07]  /*a150*/  IMAD R3, R22, R17, RZ ;  /* 0x0000001116037224 */ /* 0x000fce00078e02ff */
.L_x_348:
[----:B------:R-:W-:Y:S05]  /*a160*/  BSYNC B1 ;  /* 0x0000000000017941 */ /* 0x000fea0003800000 */
.L_x_347:
        /* <DEDUP_REMOVED lines=9> */
.L_x_350:
[----:B------:R-:W-:Y:S05]  /*a200*/  BSYNC B1 ;  /* 0x0000000000017941 */ /* 0x000fea0003800000 */
.L_x_349:
[----:B------:R-:W-:Y:S01]  /*a210*/  @!P4 IMAD R101, R101, R16, R3 ;  /* 0x000000106565c224 */ /* 0x000fe200078e0203 */
[----:B------:R-:W-:Y:S04]  /*a220*/  BSSY B1, `(.L_x_351) ;  /* 0x0000006000017945 */ /* 0x000fe80003800000 */
[----:B------:R0:W-:Y:S01]  /*a230*/  @!P4 STG.E.U8 desc[UR48][R6.64+0x99], R101 ;  /* 0x000099650600c986 */ /* 0x0001e2000c101130 */
[----:B------:R-:W-:Y:S05]  /*a240*/  @P5 BRA `(.L_x_352) ;  /* 0x00000000000c5947 */ /* 0x000fea0003800000 */
[----:B------:R-:W5:Y:S02]  /*a250*/  LDG.E.U8 R2, desc[UR48][R12.64+0x98] ;  /* 0x000098300c027981 */ /* 0x000f64000c1e1100 */
[----:B-----5:R-:W-:-:S05]  /*a260*/  PRMT R22, R2, 0x8880, RZ ;  /* 0x0000888002167816 */ /* 0x020fca00000000ff */
[----:B------:R-:W-:-:S07]  /*a270*/  IMAD R3, R22, R17, RZ ;  /* 0x0000001116037224 */ /* 0x000fce00078e02ff */
.L_x_352:
[----:B------:R-:W-:Y:S05]  /*a280*/  BSYNC B1 ;  /* 0x0000000000017941 */ /* 0x000fea0003800000 */
.L_x_351:
        /* <DEDUP_REMOVED lines=9> */
.L_x_354:
[----:B------:R-:W-:Y:S05]  /*a320*/  BSYNC B1 ;  /* 0x0000000000017941 */ /* 0x000fea0003800000 */
.L_x_353:
[----:B------:R-:W-:Y:S01]  /*a330*/  @!P4 IMAD R103, R103, R16, R3 ;  /* 0x000000106767c224 */ /* 0x000fe200078e0203 */
[----:B------:R-:W-:Y:S04]  /*a340*/  BSSY B1, `(.L_x_355) ;  /* 0x0000006000017945 */ /* 0x000fe80003800000 */
[----:B------:R0:W-:Y:S01]  /*a350*/  @!P4 STG.E.U8 desc[UR48][R8.64+0x99], R103 ;  /* 0x000099670800c986 */ /* 0x0001e2000c101130 */
[----:B------:R-:W-:Y:S05]  /*a360*/  @P5 BRA `(.L_x_356) ;  /* 0x00000000000c5947 */ /* 0x000fea0003800000 */
[----:B------:R-:W5:Y:S02]  /*a370*/  LDG.E.U8 R2, desc[UR48][R20.64+0xa0] ;  /* 0x0000a03014027981 */ /* 0x000f64000c1e1100 */
[----:B-----5:R-:W-:-:S05]  /*a380*/  PRMT R22, R2, 0x8880, RZ ;  /* 0x0000888002167816 */ /* 0x020fca00000000ff */
[----:B------:R-:W-:-:S07]  /*a390*/  IMAD R3, R22, R17, RZ ;  /* 0x0000001116037224 */ /* 0x000fce00078e02ff */
.L_x_356:
[----:B------:R-:W-:Y:S05]  /*a3a0*/  BSYNC B1 ;  /* 0x0000000000017941 */ /* 0x000fea0003800000 */
.L_x_355:
        /* <DEDUP_REMOVED lines=9> */
.L_x_358:
[----:B------:R-:W-:Y:S05]  /*a440*/  BSYNC B1 ;  /* 0x0000000000017941 */ /* 0x000fea0003800000 */
.L_x_357:
[----:B------:R-:W-:Y:S01]  /*a450*/  @!P4 IMAD R73, R73, R16, R3 ;  /* 0x000000104949c224 */ /* 0x000fe200078e0203 */
[----:B------:R-:W-:Y:S04]  /*a460*/  BSSY B1, `(.L_x_359) ;  /* 0x0000006000017945 */ /* 0x000fe80003800000 */
[----:B------:R0:W-:Y:S01]  /*a470*/  @!P4 STG.E.U8 desc[UR48][R4.64+0xa1], R73 ;  /* 0x0000a1490400c986 */ /* 0x0001e2000c101130 */
[----:B------:R-:W-:Y:S05]  /*a480*/  @P5 BRA `(.L_x_360) ;  /* 0x00000000000c5947 */ /* 0x000fea0003800000 */
[----:B------:R-:W5:Y:S02]  /*a490*/  LDG.E.U8 R2, desc[UR48][R18.64+0xa0] ;  /* 0x0000a03012027981 */ /* 0x000f64000c1e1100 */
[----:B-----5:R-:W-:-:S05]  /*a4a0*/  PRMT R22, R2, 0x8880, RZ ;  /* 0x0000888002167816 */ /* 0x020fca00000000ff */
[----:B------:R-:W-:-:S07]  /*a4b0*/  IMAD R3, R22, R17, RZ ;  /* 0x0000001116037224 */ /* 0x000fce00078e02ff */
.L_x_360:
[----:B------:R-:W-:Y:S05]  /*a4c0*/  BSYNC B1 ;  /* 0x0000000000017941 */ /* 0x000fea0003800000 */
.L_x_359:
        /* <DEDUP_REMOVED lines=9> */
.L_x_362:
[----:B------:R-:W-:Y:S05]  /*a560*/  BSYNC B1 ;  /* 0x0000000000017941 */ /* 0x000fea0003800000 */
.L_x_361:
[----:B------:R-:W-:Y:S01]  /*a570*/  @!P4 IMAD R75, R75, R16, R3 ;  /* 0x000000104b4bc224 */ /* 0x000fe200078e0203 */
[----:B------:R-:W-:Y:S04]  /*a580*/  BSSY B1, `(.L_x_363) ;  /* 0x0000006000017945 */ /* 0x000fe80003800000 */
[----:B------:R0:W-:Y:S01]  /*a590*/  @!P4 STG.E.U8 desc[UR48][R10.64+0xa1], R75 ;  /* 0x0000a14b0a00c986 */ /* 0x0001e2000c101130 */
[----:B------:R-:W-:Y:S05]  /*a5a0*/  @P5 BRA `(.L_x_364) ;  /* 0x00000000000c5947 */ /* 0x000fea0003800000 */
[----:B------:R-:W5:Y:S02]  /*a5b0*/  LDG.E.U8 R2, desc[UR48][R20.64+0xa8] ;  /* 0x0000a83014027981 */ /* 0x000f64000c1e1100 */
[----:B-----5:R-:W-:-:S05]  /*a5c0*/  PRMT R22, R2, 0x8880, RZ ;  /* 0x0000888002167816 */ /* 0x020fca00000000ff */
[----:B------:R-:W-:-:S07]  /*a5d0*/  IMAD R3, R22, R17, RZ ;  /* 0x0000001116037224 */ /* 0x000fce00078e02ff */
.L_x_364:
[----:B------:R-:W-:Y:S05]  /*a5e0*/  BSYNC B1 ;  /* 0x0000000000017941 */ /* 0x000fea0003800000 */
.L_x_363:
        /* <DEDUP_REMOVED lines=9> */
.L_x_366:
[----:B------:R-:W-:Y:S05]  /*a680*/  BSYNC B1 ;  /* 0x0000000000017941 */ /* 0x000fea0003800000 */
.L_x_365:
[----:B------:R-:W-:Y:S01]  /*a690*/  @!P4 IMAD R77, R77, R16, R3 ;  /* 0x000000104d4dc224 */ /* 0x000fe200078e0203 */
[----:B------:R-:W-:Y:S04]  /*a6a0*/  BSSY B1, `(.L_x_367) ;  /* 0x0000006000017945 */ /* 0x000fe80003800000 */
[----:B------:R0:W-:Y:S01]  /*a6b0*/  @!P4 STG.E.U8 desc[UR48][R4.64+0xa9], R77 ;  /* 0x0000a94d0400c986 */ /* 0x0001e2000c101130 */
[----:B------:R-:W-:Y:S05]  /*a6c0*/  @P5 BRA `(.L_x_368) ;  /* 0x00000000000c5947 */ /* 0x000fea0003800000 */
[----:B------:R-:W5:Y:S02]  /*a6d0*/  LDG.E.U8 R2, desc[UR48][R18.64+0xa8] ;  /* 0x0000a83012027981 */ /* 0x000f64000c1e1100 */
[----:B-----5:R-:W-:-:S05]  /*a6e0*/  PRMT R22, R2, 0x8880, RZ ;  /* 0x0000888002167816 */ /* 0x020fca00000000ff */
[----:B------:R-:W-:-:S07]  /*a6f0*/  IMAD R3, R22, R17, RZ ;  /* 0x0000001116037224 */ /* 0x000fce00078e02ff */
.L_x_368:
[----:B------:R-:W-:Y:S05]  /*a700*/  BSYNC B1 ;  /* 0x0000000000017941 */ /* 0x000fea0003800000 */
.L_x_367:
        /* <DEDUP_REMOVED lines=9> */
.L_x_370:
[----:B------:R-:W-:Y:S05]  /*a7a0*/  BSYNC B1 ;  /* 0x0000000000017941 */ /* 0x000fea0003800000 */
.L_x_369:
[----:B------:R-:W-:Y:S01]  /*a7b0*/  @!P4 IMAD R79, R79, R16, R3 ;  /* 0x000000104f4fc224 */ /* 0x000fe200078e0203 */
[----:B------:R-:W-:Y:S04]  /*a7c0*/  BSSY B1, `(.L_x_371) ;  /* 0x0000006000017945 */ /* 0x000fe80003800000 */
[----:B------:R0:W-:Y:S01]  /*a7d0*/  @!P4 STG.E.U8 desc[UR48][R10.64+0xa9], R79 ;  /* 0x0000a94f0a00c986 */ /* 0x0001e2000c101130 */
[----:B------:R-:W-:Y:S05]  /*a7e0*/  @P5 BRA `(.L_x_372) ;  /* 0x00000000000c5947 */ /* 0x000fea0003800000 */
[----:B------:R-:W5:Y:S02]  /*a7f0*/  LDG.E.U8 R2, desc[UR48][R20.64+0xb0] ;  /* 0x0000b03014027981 */ /* 0x000f64000c1e1100 */
[----:B-----5:R-:W-:-:S05]  /*a800*/  PRMT R22, R2, 0x8880, RZ ;  /* 0x0000888002167816 */ /* 0x020fca00000000ff */
[----:B------:R-:W-:-:S07]  /*a810*/  IMAD R3, R22, R17, RZ ;  /* 0x0000001116037224 */ /* 0x000fce00078e02ff */
.L_x_372:
[----:B------:R-:W-:Y:S05]  /*a820*/  BSYNC B1 ;  /* 0x0000000000017941 */ /* 0x000fea0003800000 */
.L_x_371:
        /* <DEDUP_REMOVED lines=9> */
.L_x_374:
[----:B------:R-:W-:Y:S05]  /*a8c0*/  BSYNC B1 ;  /* 0x0000000000017941 */ /* 0x000fea0003800000 */
.L_x_373:
[----:B------:R-:W-:Y:S01]  /*a8d0*/  @!P4 IMAD R81, R81, R16, R3 ;  /* 0x000000105151c224 */ /* 0x000fe200078e0203 */
[----:B------:R-:W-:Y:S04]  /*a8e0*/  BSSY B1, `(.L_x_375) ;  /* 0x0000006000017945 */ /* 0x000fe80003800000 */
[----:B------:R0:W-:Y:S01]  /*a8f0*/  @!P4 STG.E.U8 desc[UR48][R4.64+0xb1], R81 ;  /* 0x0000b1510400c986 */ /* 0x0001e2000c101130 */
[----:B------:R-:W-:Y:S05]  /*a900*/  @P5 BRA `(.L_x_376) ;  /* 0x00000000000c5947 */ /* 0x000fea0003800000 */
[----:B------:R-:W5:Y:S02]  /*a910*/  LDG.E.U8 R2, desc[UR48][R18.64+0xb0] ;  /* 0x0000b03012027981 */ /* 0x000f64000c1e1100 */
[----:B-----5:R-:W-:-:S05]  /*a920*/  PRMT R22, R2, 0x8880, RZ ;  /* 0x0000888002167816 */ /* 0x020fca00000000ff */
[----:B------:R-:W-:-:S07]  /*a930*/  IMAD R3, R22, R17, RZ ;  /* 0x0000001116037224 */ /* 0x000fce00078e02ff */
.L_x_376:
[----:B------:R-:W-:Y:S05]  /*a940*/  BSYNC B1 ;  /* 0x0000000000017941 */ /* 0x000fea0003800000 */
.L_x_375:
        /* <DEDUP_REMOVED lines=9> */
.L_x_378:
[----:B------:R-:W-:Y:S05]  /*a9e0*/  BSYNC B1 ;  /* 0x0000000000017941 */ /* 0x000fea0003800000 */
.L_x_377:
[----:B------:R-:W-:Y:S01]  /*a9f0*/  @!P4 IMAD R83, R83, R16, R3 ;  /* 0x000000105353c224 */ /* 0x000fe200078e0203 */
[----:B------:R-:W-:Y:S04]  /*aa00*/  BSSY B1, `(.L_x_379) ;  /* 0x0000006000017945 */ /* 0x000fe80003800000 */
[----:B------:R0:W-:Y:S01]  /*aa10*/  @!P4 STG.E.U8 desc[UR48][R10.64+0xb1], R83 ;  /* 0x0000b1530a00c986 */ /* 0x0001e2000c101130 */
[----:B------:R-:W-:Y:S05]  /*aa20*/  @P5 BRA `(.L_x_380) ;  /* 0x00000000000c5947 */ /* 0x000fea0003800000 */
[----:B------:R-:W5:Y:S02]  /*aa30*/  LDG.E.U8 R2, desc[UR48][R20.64+0xb8] ;  /* 0x0000b83014027981 */ /* 0x000f64000c1e1100 */
[----:B-----5:R-:W-:-:S05]  /*aa40*/  PRMT R22, R2, 0x8880, RZ ;  /* 0x0000888002167816 */ /* 0x020fca00000000ff */
[----:B------:R-:W-:-:S07]  /*aa50*/  IMAD R3, R22, R17, RZ ;  /* 0x0000001116037224 */ /* 0x000fce00078e02ff */
.L_x_380:
[----:B------:R-:W-:Y:S05]  /*aa60*/  BSYNC B1 ;  /* 0x0000000000017941 */ /* 0x000fea0003800000 */
.L_x_379:
        /* <DEDUP_REMOVED lines=9> */
.L_x_382:
[----:B------:R-:W-:Y:S05]  /*ab00*/  BSYNC B1 ;  /* 0x0000000000017941 */ /* 0x000fea0003800000 */
.L_x_381:
[----:B------:R-:W-:Y:S01]  /*ab10*/  @!P4 IMAD R85, R85, R16, R3 ;  /* 0x000000105555c224 */ /* 0x000fe200078e0203 */
[----:B------:R-:W-:Y:S04]  /*ab20*/  BSSY B1, `(.L_x_383) ;  /* 0x0000006000017945 */ /* 0x000fe80003800000 */
[----:B------:R0:W-:Y:S01]  /*ab30*/  @!P4 STG.E.U8 desc[UR48][R4.64+0xb9], R85 ;  /* 0x0000b9550400c986 */ /* 0x0001e2000c101130 */
[----:B------:R-:W-:Y:S05]  /*ab40*/  @P5 BRA `(.L_x_384) ;  /* 0x00000000000c5947 */ /* 0x000fea0003800000 */
[----:B------:R-:W5:Y:S02]  /*ab50*/  LDG.E.U8 R2, desc[UR48][R18.64+0xb8] ;  /* 0x0000b83012027981 */ /* 0x000f64000c1e1100 */
[----:B-----5:R-:W-:-:S05]  /*ab60*/  PRMT R22, R2, 0x8880, RZ ;  /* 0x0000888002167816 */ /* 0x020fca00000000ff */
[----:B------:R-:W-:-:S07]  /*ab70*/  IMAD R3, R22, R17, RZ ;  /* 0x0000001116037224 */ /* 0x000fce00078e02ff */
.L_x_384:
[----:B------:R-:W-:Y:S05]  /*ab80*/  BSYNC B1 ;  /* 0x0000000000017941 */ /* 0x000fea0003800000 */
.L_x_383:
        /* <DEDUP_REMOVED lines=9> */
.L_x_386:
[----:B------:R-:W-:Y:S05]  /*ac20*/  BSYNC B1 ;  /* 0x0000000000017941 */ /* 0x000fea0003800000 */
.L_x_385:
[----:B------:R-:W-:Y:S01]  /*ac30*/  @!P4 IMAD R87, R87, R16, R3 ;  /* 0x000000105757c224 */ /* 0x000fe200078e0203 */
[----:B------:R-:W-:Y:S04]  /*ac40*/  BSSY B1, `(.L_x_387) ;  /* 0x0000006000017945 */ /* 0x000fe80003800000 */
[----:B------:R0:W-:Y:S01]  /*ac50*/  @!P4 STG.E.U8 desc[UR48][R10.64+0xb9], R87 ;  /* 0x0000b9570a00c986 */ /* 0x0001e2000c101130 */
[----:B------:R-:W-:Y:S05]  /*ac60*/  @P5 BRA `(.L_x_388) ;  /* 0x00000000000c5947 */ /* 0x000fea0003800000 */
[----:B------:R-:W5:Y:S02]  /*ac70*/  LDG.E.U8 R2, desc[UR48][R14.64+0xa0] ;  /* 0x0000a0300e027981 */ /* 0x000f64000c1e1100 */
[----:B-----5:R-:W-:-:S05]  /*ac80*/  PRMT R22, R2, 0x8880, RZ ;  /* 0x0000888002167816 */ /* 0x020fca00000000ff */
[----:B------:R-:W-:-:S07]  /*ac90*/  IMAD R3, R22, R17, RZ ;  /* 0x0000001116037224 */ /* 0x000fce00078e02ff */
.L_x_388:
[----:B------:R-:W-:Y:S05]  /*aca0*/  BSYNC B1 ;  /* 0x0000000000017941 */ /* 0x000fea0003800000 */
.L_x_387:
        /* <DEDUP_REMOVED lines=9> */
.L_x_390:
[----:B------:R-:W-:Y:S05]  /*ad40*/  BSYNC B1 ;  /* 0x0000000000017941 */ /* 0x000fea0003800000 */
.L_x_389:
[----:B------:R-:W-:Y:S01]  /*ad50*/  @!P4 IMAD R57, R57, R16, R3 ;  /* 0x000000103939c224 */ /* 0x000fe200078e0203 */
[----:B------:R-:W-:Y:S04]  /*ad60*/  BSSY B1, `(.L_x_391) ;  /* 0x0000006000017945 */ /* 0x000fe80003800000 */
[----:B------:R0:W-:Y:S01]  /*ad70*/  @!P4 STG.E.U8 desc[UR48][R6.64+0xa1], R57 ;  /* 0x0000a1390600c986 */ /* 0x0001e2000c101130 */
[----:B------:R-:W-:Y:S05]  /*ad80*/  @P5 BRA `(.L_x_392) ;  /* 0x00000000000c5947 */ /* 0x000fea0003800000 */
[----:B------:R-:W5:Y:S02]  /*ad90*/  LDG.E.U8 R2, desc[UR48][R12.64+0xa0] ;  /* 0x0000a0300c027981 */ /* 0x000f64000c1e1100 */
[----:B-----5:R-:W-:-:S05]  /*ada0*/  PRMT R22, R2, 0x8880, RZ ;  /* 0x0000888002167816 */ /* 0x020fca00000000ff */
[----:B------:R-:W-:-:S07]  /*adb0*/  IMAD R3, R22, R17, RZ ;  /* 0x0000001116037224 */ /* 0x000fce00078e02ff */
.L_x_392:
[----:B------:R-:W-:Y:S05]  /*adc0*/  BSYNC B1 ;  /* 0x0000000000017941 */ /* 0x000fea0003800000 */
.L_x_391:
        /* <DEDUP_REMOVED lines=9> */
.L_x_394:
[----:B------:R-:W-:Y:S05]  /*ae60*/  BSYNC B1 ;  /* 0x0000000000017941 */ /* 0x000fea0003800000 */
.L_x_393:
[----:B------:R-:W-:Y:S01]  /*ae70*/  @!P4 IMAD R59, R59, R16, R3 ;  /* 0x000000103b3bc224 */ /* 0x000fe200078e0203 */
[----:B------:R-:W-:Y:S04]  /*ae80*/  BSSY B1, `(.L_x_395) ;  /* 0x0000006000017945 */ /* 0x000fe80003800000 */
[----:B------:R0:W-:Y:S01]  /*ae90*/  @!P4 STG.E.U8 desc[UR48][R8.64+0xa1], R59 ;  /* 0x0000a13b0800c986 */ /* 0x0001e2000c101130 */
[----:B------:R-:W-:Y:S05]  /*aea0*/  @P5 BRA `(.L_x_396) ;  /* 0x00000000000c5947 */ /* 0x000fea0003800000 */
[----:B------:R-:W5:Y:S02]  /*aeb0*/  LDG.E.U8 R2, desc[UR48][R14.64+0xa8] ;  /* 0x0000a8300e027981 */ /* 0x000f64000c1e1100 */
[----:B-----5:R-:W-:-:S05]  /*aec0*/  PRMT R22, R2, 0x8880, RZ ;  /* 0x0000888002167816 */ /* 0x020fca00000000ff */
[----:B------:R-:W-:-:S07]  /*aed0*/  IMAD R3, R22, R17, RZ ;  /* 0x0000001116037224 */ /* 0x000fce00078e02ff */
.L_x_396:
[----:B------:R-:W-:Y:S05]  /*aee0*/  BSYNC B1 ;  /* 0x0000000000017941 */ /* 0x000fea0003800000 */
.L_x_395:
        /* <DEDUP_REMOVED lines=9> */
.L_x_398:
[----:B------:R-:W-:Y:S05]  /*af80*/  BSYNC B1 ;  /* 0x0000000000017941 */ /* 0x000fea0003800000 */
.L_x_397:
[----:B------:R-:W-:Y:S01]  /*af90*/  @!P4 IMAD R61, R61, R16, R3 ;  /* 0x000000103d3dc224 */ /* 0x000fe200078e0203 */
[----:B------:R-:W-:Y:S04]  /*afa0*/  BSSY B1, `(.L_x_399) ;  /* 0x0000006000017945 */ /* 0x000fe80003800000 */
[----:B------:R0:W-:Y:S01]  /*afb0*/  @!P4 STG.E.U8 desc[UR48][R6.64+0xa9], R61 ;  /* 0x0000a93d0600c986 */ /* 0x0001e2000c101130 */
[----:B------:R-:W-:Y:S05]  /*afc0*/  @P5 BRA `(.L_x_400) ;  /* 0x00000000000c5947 */ /* 0x000fea0003800000 */
[----:B------:R-:W5:Y:S02]  /*afd0*/  LDG.E.U8 R2, desc[UR48][R12.64+0xa8] ;  /* 0x0000a8300c027981 */ /* 0x000f64000c1e1100 */
[----:B-----5:R-:W-:-:S05]  /*afe0*/  PRMT R22, R2, 0x8880, RZ ;  /* 0x0000888002167816 */ /* 0x020fca00000000ff */
[----:B------:R-:W-:-:S07]  /*aff0*/  IMAD R3, R22, R17, RZ ;  /* 0x0000001116037224 */ /* 0x000fce00078e02ff */
.L_x_400:
[----:B------:R-:W-:Y:S05]  /*b000*/  BSYNC B1 ;  /* 0x0000000000017941 */ /* 0x000fea0003800000 */
.L_x_399:
        /* <DEDUP_REMOVED lines=9> */
.L_x_402:
[----:B------:R-:W-:Y:S05]  /*b0a0*/  BSYNC B1 ;  /* 0x0000000000017941 */ /* 0x000fea0003800000 */
.L_x_401:
[----:B------:R-:W-:Y:S01]  /*b0b0*/  @!P4 IMAD R63, R63, R16, R3 ;  /* 0x000000103f3fc224 */ /* 0x000fe200078e0203 */
[----:B------:R-:W-:Y:S04]  /*b0c0*/  BSSY B1, `(.L_x_403) ;  /* 0x0000006000017945 */ /* 0x000fe80003800000 */
[----:B------:R0:W-:Y:S01]  /*b0d0*/  @!P4 STG.E.U8 desc[UR48][R8.64+0xa9], R63 ;  /* 0x0000a93f0800c986 */ /* 0x0001e2000c101130 */
[----:B------:R-:W-:Y:S05]  /*b0e0*/  @P5 BRA `(.L_x_404) ;  /* 0x00000000000c5947 */ /* 0x000fea0003800000 */
[----:B------:R-:W5:Y:S02]  /*b0f0*/  LDG.E.U8 R2, desc[UR48][R14.64+0xb0] ;  /* 0x0000b0300e027981 */ /* 0x000f64000c1e1100 */
[----:B-----5:R-:W-:-:S05]  /*b100*/  PRMT R22, R2, 0x8880, RZ ;  /* 0x0000888002167816 */ /* 0x020fca00000000ff */
[----:B------:R-:W-:-:S07]  /*b110*/  IMAD R3, R22, R17, RZ ;  /* 0x0000001116037224 */ /* 0x000fce00078e02ff */
.L_x_404:
[----:B------:R-:W-:Y:S05]  /*b120*/  BSYNC B1 ;  /* 0x0000000000017941 */ /* 0x000fea0003800000 */
.L_x_403:
        /* <DEDUP_REMOVED lines=9> */
.L_x_406:
[----:B------:R-:W-:Y:S05]  /*b1c0*/  BSYNC B1 ;  /* 0x0000000000017941 */ /* 0x000fea0003800000 */
.L_x_405:
[----:B------:R-:W-:Y:S01]  /*b1d0*/  @!P4 IMAD R65, R65, R16, R3 ;  /* 0x000000104141c224 */ /* 0x000fe200078e0203 */
[----:B------:R-:W-:Y:S04]  /*b1e0*/  BSSY B1, `(.L_x_407) ;  /* 0x0000006000017945 */ /* 0x000fe80003800000 */
[----:B------:R0:W-:Y:S01]  /*b1f0*/  @!P4 STG.E.U8 desc[UR48][R6.64+0xb1], R65 ;  /* 0x0000b1410600c986 */ /* 0x0001e2000c101130 */
[----:B------:R-:W-:Y:S05]  /*b200*/  @P5 BRA `(.L_x_408) ;  /* 0x00000000000c5947 */ /* 0x000fea0003800000 */
[----:B------:R-:W5:Y:S02]  /*b210*/  LDG.E.U8 R2, desc[UR48][R12.64+0xb0] ;  /* 0x0000b0300c027981 */ /* 0x000f64000c1e1100 */
[----:B-----5:R-:W-:-:S05]  /*b220*/  PRMT R22, R2, 0x8880, RZ ;  /* 0x0000888002167816 */ /* 0x020fca00000000ff */
[----:B------:R-:W-:-:S07]  /*b230*/  IMAD R3, R22, R17, RZ ;  /* 0x0000001116037224 */ /* 0x000fce00078e02ff */
.L_x_408:
[----:B------:R-:W-:Y:S05]  /*b240*/  BSYNC B1 ;  /* 0x0000000000017941 */ /* 0x000fea0003800000 */
.L_x_407:
        /* <DEDUP_REMOVED lines=9> */
.L_x_410:
[----:B------:R-:W-:Y:S05]  /*b2e0*/  BSYNC B1 ;  /* 0x0000000000017941 */ /* 0x000fea0003800000 */
.L_x_409:
[----:B------:R-:W-:Y:S01]  /*b2f0*/  @!P4 IMAD R67, R67, R16, R3 ;  /* 0x000000104343c224 */ /* 0x000fe200078e0203 */
[----:B------:R-:W-:Y:S04]  /*b300*/  BSSY B1, `(.L_x_411) ;  /* 0x0000006000017945 */ /* 0x000fe80003800000 */
[----:B------:R0:W-:Y:S01]  /*b310*/  @!P4 STG.E.U8 desc[UR48][R8.64+0xb1], R67 ;  /* 0x0000b1430800c986 */ /* 0x0001e2000c101130 */
[----:B------:R-:W-:Y:S05]  /*b320*/  @P5 BRA `(.L_x_412) ;  /* 0x00000000000c5947 */ /* 0x000fea0003800000 */
[----:B------:R-:W5:Y:S02]  /*b330*/  LDG.E.U8 R2, desc[UR48][R14.64+0xb8] ;  /* 0x0000b8300e027981 */ /* 0x000f64000c1e1100 */
[----:B-----5:R-:W-:-:S05]  /*b340*/  PRMT R22, R2, 0x8880, RZ ;  /* 0x0000888002167816 */ /* 0x020fca00000000ff */
[----:B------:R-:W-:-:S07]  /*b350*/  IMAD R3, R22, R17, RZ ;  /* 0x0000001116037224 */ /* 0x000fce00078e02ff */
.L_x_412:
[----:B------:R-:W-:Y:S05]  /*b360*/  BSYNC B1 ;  /* 0x0000000000017941 */ /* 0x000fea0003800000 */
.L_x_411:
        /* <DEDUP_REMOVED lines=9> */
.L_x_414:
[----:B------:R-:W-:Y:S05]  /*b400*/  BSYNC B1 ;  /* 0x0000000000017941 */ /* 0x000fea0003800000 */
.L_x_413:
[----:B------:R-:W-:Y:S01]  /*b410*/  @!P4 IMAD R69, R69, R16, R3 ;  /* 0x000000104545c224 */ /* 0x000fe200078e0203 */
[----:B------:R-:W-:Y:S04]  /*b420*/  BSSY B1, `(.L_x_415) ;  /* 0x0000006000017945 */ /* 0x000fe80003800000 */
[----:B------:R0:W-:Y:S01]  /*b430*/  @!P4 STG.E.U8 desc[UR48][R6.64+0xb9], R69 ;  /* 0x0000b9450600c986 */ /* 0x0001e2000c101130 */
[----:B------:R-:W-:Y:S05]  /*b440*/  @P5 BRA `(.L_x_416) ;  /* 0x00000000000c5947 */ /* 0x000fea0003800000 */
[----:B------:R-:W5:Y:S02]  /*b450*/  LDG.E.U8 R2, desc[UR48][R12.64+0xb8] ;  /* 0x0000b8300c027981 */ /* 0x000f64000c1e1100 */
[----:B-----5:R-:W-:-:S05]  /*b460*/  PRMT R22, R2, 0x8880, RZ ;  /* 0x0000888002167816 */ /* 0x020fca00000000ff */
[----:B------:R-:W-:-:S07]  /*b470*/  IMAD R3, R22, R17, RZ ;  /* 0x0000001116037224 */ /* 0x000fce00078e02ff */
.L_x_416:
[----:B------:R-:W-:Y:S05]  /*b480*/  BSYNC B1 ;  /* 0x0000000000017941 */ /* 0x000fea0003800000 */
.L_x_415:
        /* <DEDUP_REMOVED lines=9> */
.L_x_418:
[----:B------:R-:W-:Y:S05]  /*b520*/  BSYNC B1 ;  /* 0x0000000000017941 */ /* 0x000fea0003800000 */
.L_x_417:
[----:B------:R-:W-:Y:S01]  /*b530*/  @!P4 IMAD R71, R71, R16, R3 ;  /* 0x000000104747c224 */ /* 0x000fe200078e0203 */
[----:B------:R-:W-:Y:S04]  /*b540*/  BSSY B1, `(.L_x_419) ;  /* 0x0000006000017945 */ /* 0x000fe80003800000 */
[----:B------:R0:W-:Y:S01]  /*b550*/  @!P4 STG.E.U8 desc[UR48][R8.64+0xb9], R71 ;  /* 0x0000b9470800c986 */ /* 0x0001e2000c101130 */
[----:B------:R-:W-:Y:S05]  /*b560*/  @P5 BRA `(.L_x_420) ;  /* 0x00000000000c5947 */ /* 0x000fea0003800000 */
[----:B------:R-:W5:Y:S02]  /*b570*/  LDG.E.U8 R2, desc[UR48][R20.64+0xc0] ;  /* 0x0000c03014027981 */ /* 0x000f64000c1e1100 */
[----:B-----5:R-:W-:-:S05]  /*b580*/  PRMT R22, R2, 0x8880, RZ ;  /* 0x0000888002167816 */ /* 0x020fca00000000ff */
[----:B------:R-:W-:-:S07]  /*b590*/  IMAD R3, R22, R17, RZ ;  /* 0x0000001116037224 */ /* 0x000fce00078e02ff */
.L_x_420:
[----:B------:R-:W-:Y:S05]  /*b5a0*/  BSYNC B1 ;  /* 0x0000000000017941 */ /* 0x000fea0003800000 */
.L_x_419:
        /* <DEDUP_REMOVED lines=9> */
.L_x_422:
[----:B------:R-:W-:Y:S05]  /*b640*/  BSYNC B1 ;  /* 0x0000000000017941 */ /* 0x000fea0003800000 */
.L_x_421:
[----:B------:R-:W-:Y:S01]  /*b650*/  @!P4 IMAD R41, R41, R16, R3 ;  /* 0x000000102929c224 */ /* 0x000fe200078e0203 */
[----:B------:R-:W-:Y:S04]  /*b660*/  BSSY B1, `(.L_x_423) ;  /* 0x0000006000017945 */ /* 0x000fe80003800000 */
[----:B------:R0:W-:Y:S01]  /*b670*/  @!P4 STG.E.U8 desc[UR48][R4.64+0xc1], R41 ;  /* 0x0000c1290400c986 */ /* 0x0001e2000c101130 */
[----:B------:R-:W-:Y:S05]  /*b680*/  @P5 BRA `(.L_x_424) ;  /* 0x00000000000c5947 */ /* 0x000fea0003800000 */
[----:B------:R-:W5:Y:S02]  /*b690*/  LDG.E.U8 R2, desc[UR48][R18.64+0xc0] ;  /* 0x0000c03012027981 */ /* 0x000f64000c1e1100 */
[----:B-----5:R-:W-:-:S05]  /*b6a0*/  PRMT R22, R2, 0x8880, RZ ;  /* 0x0000888002167816 */ /* 0x020fca00000000ff */
[----:B------:R-:W-:-:S07]  /*b6b0*/  IMAD R3, R22, R17, RZ ;  /* 0x0000001116037224 */ /* 0x000fce00078e02ff */
.L_x_424:
[----:B------:R-:W-:Y:S05]  /*b6c0*/  BSYNC B1 ;  /* 0x0000000000017941 */ /* 0x000fea0003800000 */
.L_x_423:
        /* <DEDUP_REMOVED lines=9> */
.L_x_426:
[----:B------:R-:W-:Y:S05]  /*b760*/  BSYNC B1 ;  /* 0x0000000000017941 */ /* 0x000fea0003800000 */
.L_x_425:
[----:B------:R-:W-:Y:S01]  /*b770*/  @!P4 IMAD R43, R43, R16, R3 ;  /* 0x000000102b2bc224 */ /* 0x000fe200078e0203 */
[----:B------:R-:W-:Y:S04]  /*b780*/  BSSY B1, `(.L_x_427) ;  /* 0x0000006000017945 */ /* 0x000fe80003800000 */
[----:B------:R0:W-:Y:S01]  /*b790*/  @!P4 STG.E.U8 desc[UR48][R10.64+0xc1], R43 ;  /* 0x0000c12b0a00c986 */ /* 0x0001e2000c101130 */
[----:B------:R-:W-:Y:S05]  /*b7a0*/  @P5 BRA `(.L_x_428) ;  /* 0x00000000000c5947 */ /* 0x000fea0003800000 */
[----:B------:R-:W5:Y:S02]  /*b7b0*/  LDG.E.U8 R2, desc[UR48][R20.64+0xc8] ;  /* 0x0000c83014027981 */ /* 0x000f64000c1e1100 */
[----:B-----5:R-:W-:-:S05]  /*b7c0*/  PRMT R22, R2, 0x8880, RZ ;  /* 0x0000888002167816 */ /* 0x020fca00000000ff */
[----:B------:R-:W-:-:S07]  /*b7d0*/  IMAD R3, R22, R17, RZ ;  /* 0x0000001116037224 */ /* 0x000fce00078e02ff */
.L_x_428:
[----:B------:R-:W-:Y:S05]  /*b7e0*/  BSYNC B1 ;  /* 0x0000000000017941 */ /* 0x000fea0003800000 */
.L_x_427:
        /* <DEDUP_REMOVED lines=9> */
.L_x_430:
[----:B------:R-:W-:Y:S05]  /*b880*/  BSYNC B1 ;  /* 0x0000000000017941 */ /* 0x000fea0003800000 */
.L_x_429:
[----:B------:R-:W-:Y:S01]  /*b890*/  @!P4 IMAD R45, R45, R16, R3 ;  /* 0x000000102d2dc224 */ /* 0x000fe200078e0203 */
[----:B------:R-:W-:Y:S04]  /*b8a0*/  BSSY B1, `(.L_x_431) ;  /* 0x0000006000017945 */ /* 0x000fe80003800000 */
[----:B------:R0:W-:Y:S01]  /*b8b0*/  @!P4 STG.E.U8 desc[UR48][R4.64+0xc9], R45 ;  /* 0x0000c92d0400c986 */ /* 0x0001e2000c101130 */
[----:B------:R-:W-:Y:S05]  /*b8c0*/  @P5 BRA `(.L_x_432) ;  /* 0x00000000000c5947 */ /* 0x000fea0003800000 */
[----:B------:R-:W5:Y:S02]  /*b8d0*/  LDG.E.U8 R2, desc[UR48][R18.64+0xc8] ;  /* 0x0000c83012027981 */ /* 0x000f64000c1e1100 */
[----:B-----5:R-:W-:-:S05]  /*b8e0*/  PRMT R22, R2, 0x8880, RZ ;  /* 0x0000888002167816 */ /* 0x020fca00000000ff */
[----:B------:R-:W-:-:S07]  /*b8f0*/  IMAD R3, R22, R17, RZ ;  /* 0x0000001116037224 */ /* 0x000fce00078e02ff */
.L_x_432:
[----:B------:R-:W-:Y:S05]  /*b900*/  BSYNC B1 ;  /* 0x0000000000017941 */ /* 0x000fea0003800000 */
.L_x_431:
        /* <DEDUP_REMOVED lines=9> */
.L_x_434:
[----:B------:R-:W-:Y:S05]  /*b9a0*/  BSYNC B1 ;  /* 0x0000000000017941 */ /* 0x000fea0003800000 */
.L_x_433:
[----:B------:R-:W-:Y:S01]  /*b9b0*/  @!P4 IMAD R47, R47, R16, R3 ;  /* 0x000000102f2fc224 */ /* 0x000fe200078e0203 */
[----:B------:R-:W-:Y:S04]  /*b9c0*/  BSSY B1, `(.L_x_435) ;  /* 0x0000006000017945 */ /* 0x000fe80003800000 */
[----:B------:R0:W-:Y:S01]  /*b9d0*/  @!P4 STG.E.U8 desc[UR48][R10.64+0xc9], R47 ;  /* 0x0000c92f0a00c986 */ /* 0x0001e2000c101130 */
[----:B------:R-:W-:Y:S05]  /*b9e0*/  @P5 BRA `(.L_x_436) ;  /* 0x00000000000c5947 */ /* 0x000fea0003800000 */
[----:B------:R-:W5:Y:S02]  /*b9f0*/  LDG.E.U8 R2, desc[UR48][R20.64+0xd0] ;  /* 0x0000d03014027981 */ /* 0x000f64000c1e1100 */
[----:B-----5:R-:W-:-:S05]  /*ba00*/  PRMT R22, R2, 0x8880, RZ ;  /* 0x0000888002167816 */ /* 0x020fca00000000ff */
[----:B------:R-:W-:-:S07]  /*ba10*/  IMAD R3, R22, R17, RZ ;  /* 0x0000001116037224 */ /* 0x000fce00078e02ff */
.L_x_436:
[----:B------:R-:W-:Y:S05]  /*ba20*/  BSYNC B1 ;  /* 0x0000000000017941 */ /* 0x000fea0003800000 */
.L_x_435:
        /* <DEDUP_REMOVED lines=9> */
.L_x_438:
[----:B------:R-:W-:Y:S05]  /*bac0*/  BSYNC B1 ;  /* 0x0000000000017941 */ /* 0x000fea0003800000 */
.L_x_437:
[----:B------:R-:W-:Y:S01]  /*bad0*/  @!P4 IMAD R49, R49, R16, R3 ;  /* 0x000000103131c224 */ /* 0x000fe200078e0203 */
[----:B------:R-:W-:Y:S04]  /*bae0*/  BSSY B1, `(.L_x_439) ;  /* 0x0000006000017945 */ /* 0x000fe80003800000 */
[----:B------:R0:W-:Y:S01]  /*baf0*/  @!P4 STG.E.U8 desc[UR48][R4.64+0xd1], R49 ;  /* 0x0000d1310400c986 */ /* 0x0001e2000c101130 */
[----:B------:R-:W-:Y:S05]  /*bb00*/  @P5 BRA `(.L_x_440) ;  /* 0x00000000000c5947 */ /* 0x000fea0003800000 */
[----:B------:R-:W5:Y:S02]  /*bb10*/  LDG.E.U8 R2, desc[UR48][R18.64+0xd0] ;  /* 0x0000d03012027981 */ /* 0x000f64000c1e1100 */
[----:B-----5:R-:W-:-:S05]  /*bb20*/  PRMT R22, R2, 0x8880, RZ ;  /* 0x0000888002167816 */ /* 0x020fca00000000ff */
[----:B------:R-:W-:-:S07]  /*bb30*/  IMAD R3, R22, R17, RZ ;  /* 0x0000001116037224 */ /* 0x000fce00078e02ff */
.L_x_440:
[----:B------:R-:W-:Y:S05]  /*bb40*/  BSYNC B1 ;  /* 0x0000000000017941 */ /* 0x000fea0003800000 */
.L_x_439:
[----:B------:R-:W-:Y:S01]  /*bb50*/  ISETP.LT.OR P4, PT, R0, 0xd2, !P0 ;  /* 0x000000d20000780c */ /* 0x000fe20004781670 */
[----:B--2---:R-:W-:Y:S01]  /*bb60*/  @!P5 IMAD R23, R50, R16, R3 ;  /* 0x000000103217d224 */ /* 0x004fe200078e0203 */
[----:B------:R-:W-:Y:S04]  /*bb70*/  BSSY B1, `(.L_x_441) ;  /* 0x0000008000017945 */ /* 0x000fe80003800000 */
[----:B------:R2:W-:Y:S01]  /*bb80*/  @!P5 STG.E.U8 desc[UR48][R10.64+0xd0], R23 ;  /* 0x0000d0170a00d986 */ /* 0x0005e2000c101130 */
[C---:B------:R-:W-:Y:S02]  /*bb90*/  ISETP.LT.OR P5, PT, R0.reuse, 0xd9, !P3 ;  /* 0x000000d90000780c */ /* 0x040fe40005fa1670 */
[----:B------:R-:W-:-:S04]  /*bba0*/  ISETP.LT.OR P3, PT, R0, 0xda, !P3 ;  /* 0x000000da0000780c */ /* 0x000fc80005f61670 */
[----:B------:R-:W-:Y:S09]  /*bbb0*/  @P4 BRA `(.L_x_442) ;  /* 0x00000000000c4947 */ /* 0x000ff20003800000 */
[----:B------:R-:W5:Y:S02]  /*bbc0*/  LDG.E.U8 R2, desc[UR48][R18.64+0xd1] ;  /* 0x0000d13012027981 */ /* 0x000f64000c1e1100 */
[----:B-----5:R-:W-:-:S05]  /*bbd0*/  PRMT R22, R2, 0x8880, RZ ;  /* 0x0000888002167816 */ /* 0x020fca00000000ff */
[----:B------:R-:W-:-:S07]  /*bbe0*/  IMAD R3, R22, R17, RZ ;  /* 0x0000001116037224 */ /* 0x000fce00078e02ff */
.L_x_442:
[----:B------:R-:W-:Y:S05]  /*bbf0*/  BSYNC B1 ;  /* 0x0000000000017941 */ /* 0x000fea0003800000 */
.L_x_441:
[----:B------:R-:W-:Y:S01]  /*bc00*/  @!P4 IMAD R51, R51, R16, R3 ;  /* 0x000000103333c224 */ /* 0x000fe200078e0203 */
[----:B------:R-:W-:Y:S04]  /*bc10*/  BSSY B1, `(.L_x_443) ;  /* 0x0000006000017945 */ /* 0x000fe80003800000 */
[----:B------:R0:W-:Y:S01]  /*bc20*/  @!P4 STG.E.U8 desc[UR48][R10.64+0xd1], R51 ;  /* 0x0000d1330a00c986 */ /* 0x0001e2000c101130 */
[----:B------:R-:W-:Y:S05]  /*bc30*/  @P5 BRA `(.L_x_444) ;  /* 0x00000000000c5947 */ /* 0x000fea0003800000 */
[----:B------:R-:W5:Y:S02]  /*bc40*/  LDG.E.U8 R2, desc[UR48][R20.64+0xd8] ;  /* 0x0000d83014027981 */ /* 0x000f64000c1e1100 */
[----:B-----5:R-:W-:-:S05]  /*bc50*/  PRMT R22, R2, 0x8880, RZ ;  /* 0x0000888002167816 */ /* 0x020fca00000000ff */
[----:B------:R-:W-:-:S07]  /*bc60*/  IMAD R3, R22, R17, RZ ;  /* 0x0000001116037224 */ /* 0x000fce00078e02ff */
.L_x_444:
[----:B------:R-:W-:Y:S05]  /*bc70*/  BSYNC B1 ;  /* 0x0000000000017941 */ /* 0x000fea0003800000 */
.L_x_443:
[----:B--2---:R-:W-:Y:S01]  /*bc80*/  @!P5 IMAD R23, R52, R16, R3 ;  /* 0x000000103417d224 */ /* 0x004fe200078e0203 */
[----:B------:R-:W-:Y:S04]  /*bc90*/  BSSY B1, `(.L_x_445) ;  /* 0x0000006000017945 */ /* 0x000fe80003800000 */
[----:B------:R2:W-:Y:S01]  /*bca0*/  @!P5 STG.E.U8 desc[UR48][R4.64+0xd8], R23 ;  /* 0x0000d8170400d986 */ /* 0x0005e2000c101130 */
[----:B------:R-:W-:Y:S05]  /*bcb0*/  @P3 BRA `(.L_x_446) ;  /* 0x00000000000c3947 */ /* 0x000fea0003800000 */
[----:B------:R-:W5:Y:S02]  /*bcc0*/  LDG.E.U8 R2, desc[UR48][R20.64+0xd9] ;  /* 0x0000d93014027981 */ /* 0x000f64000c1e1100 */
[----:B-----5:R-:W-:-:S05]  /*bcd0*/  PRMT R22, R2, 0x8880, RZ ;  /* 0x0000888002167816 */ /* 0x020fca00000000ff */
[----:B------:R-:W-:-:S07]  /*bce0*/  IMAD R3, R22, R17, RZ ;  /* 0x0000001116037224 */ /* 0x000fce00078e02ff */
.L_x_446:
[----:B------:R-:W-:Y:S05]  /*bcf0*/  BSYNC B1 ;  /* 0x0000000000017941 */ /* 0x000fea0003800000 */
.L_x_445:
[C---:B------:R-:W-:Y:S01]  /*bd00*/  ISETP.LT.OR P4, PT, R0.reuse, 0xd9, !P0 ;  /* 0x000000d90000780c */ /* 0x040fe20004781670 */
[----:B------:R-:W-:Y:S01]  /*bd10*/  @!P3 IMAD R53, R53, R16, R3 ;  /* 0x000000103535b224 */ /* 0x000fe200078e0203 */
[----:B------:R-:W-:Y:S01]  /*bd20*/  BSSY B1, `(.L_x_447) ;  /* 0x0000009000017945 */ /* 0x000fe20003800000 */
[C---:B------:R-:W-:Y:S02]  /*bd30*/  ISETP.LT.OR P0, PT, R0.reuse, 0xda, !P0 ;  /* 0x000000da0000780c */ /* 0x040fe40004701670 */
[C---:B------:R-:W-:Y:S01]  /*bd40*/  ISETP.LT.OR P5, PT, R0.reuse, 0xc1, !P1 ;  /* 0x000000c10000780c */ /* 0x040fe20004fa1670 */
[----:B------:R0:W-:Y:S01]  /*bd50*/  @!P3 STG.E.U8 desc[UR48][R4.64+0xd9], R53 ;  /* 0x0000d9350400b986 */ /* 0x0001e2000c101130 */
[----:B------:R-:W-:-:S06]  /*bd60*/  ISETP.LT.OR P3, PT, R0, 0xc2, !P1 ;  /* 0x000000c20000780c */ /* 0x000fcc0004f61670 */
[----:B------:R-:W-:Y:S07]  /*bd70*/  @P4 BRA `(.L_x_448) ;  /* 0x00000000000c4947 */ /* 0x000fee0003800000 */
[----:B------:R-:W0:Y:S02]  /*bd80*/  LDG.E.U8 R2, desc[UR48][R18.64+0xd8] ;  /* 0x0000d83012027981 */ /* 0x000e24000c1e1100 */
[----:B0-23--:R-:W-:-:S05]  /*bd90*/  PRMT R4, R2, 0x8880, RZ ;  /* 0x0000888002047816 */ /* 0x00dfca00000000ff */
[----:B------:R-:W-:-:S07]  /*bda0*/  IMAD R3, R4, R17, RZ ;  /* 0x0000001104037224 */ /* 0x000fce00078e02ff */
.L_x_448:
[----:B------:R-:W-:Y:S05]  /*bdb0*/  BSYNC B1 ;  /* 0x0000000000017941 */ /* 0x000fea0003800000 */
.L_x_447:
[----:B0-23--:R-:W-:Y:S01]  /*bdc0*/  @!P4 IMAD R5, R54, R16, R3 ;  /* 0x000000103605c224 */ /* 0x00dfe200078e0203 */
[----:B------:R-:W-:Y:S04]  /*bdd0*/  BSSY B1, `(.L_x_449) ;  /* 0x0000006000017945 */ /* 0x000fe80003800000 */
[----:B------:R0:W-:Y:S01]  /*bde0*/  @!P4 STG.E.U8 desc[UR48][R10.64+0xd8], R5 ;  /* 0x0000d8050a00c986 */ /* 0x0001e2000c101130 */
[----:B------:R-:W-:Y:S05]  /*bdf0*/  @P0 BRA `(.L_x_450) ;  /* 0x00000000000c0947 */ /* 0x000fea0003800000 */
[----:B------:R-:W2:Y:S02]  /*be00*/  LDG.E.U8 R2, desc[UR48][R18.64+0xd9] ;  /* 0x0000d93012027981 */ /* 0x000ea4000c1e1100 */
[----:B--2---:R-:W-:-:S05]  /*be10*/  PRMT R4, R2, 0x8880, RZ ;  /* 0x0000888002047816 */ /* 0x004fca00000000ff */
[----:B------:R-:W-:-:S07]  /*be20*/  IMAD R3, R4, R17, RZ ;  /* 0x0000001104037224 */ /* 0x000fce00078e02ff */
.L_x_450:
[----:B------:R-:W-:Y:S05]  /*be30*/  BSYNC B1 ;  /* 0x0000000000017941 */ /* 0x000fea0003800000 */
.L_x_449:
[----:B------:R-:W-:Y:S01]  /*be40*/  @!P0 IMAD R55, R55, R16, R3 ;  /* 0x0000001037378224 */ /* 0x000fe200078e0203 */
[----:B------:R-:W-:Y:S04]  /*be50*/  BSSY B1, `(.L_x_451) ;  /* 0x0000006000017945 */ /* 0x000fe80003800000 */
[----:B------:R2:W-:Y:S01]  /*be60*/  @!P0 STG.E.U8 desc[UR48][R10.64+0xd9], R55 ;  /* 0x0000d9370a008986 */ /* 0x0005e2000c101130 */
[----:B------:R-:W-:Y:S05]  /*be70*/  @P5 BRA `(.L_x_452) ;  /* 0x00000000000c5947 */ /* 0x000fea0003800000 */
[----:B------:R-:W3:Y:S02]  /*be80*/  LDG.E.U8 R2, desc[UR48][R14.64+0xc0] ;  /* 0x0000c0300e027981 */ /* 0x000ee4000c1e1100 */
[----:B---3--:R-:W-:-:S05]  /*be90*/  PRMT R4, R2, 0x8880, RZ ;  /* 0x0000888002047816 */ /* 0x008fca00000000ff */
[----:B------:R-:W-:-:S07]  /*bea0*/  IMAD R3, R4, R17, RZ ;  /* 0x0000001104037224 */ /* 0x000fce00078e02ff */
.L_x_452:
[----:B------:R-:W-:Y:S05]  /*beb0*/  BSYNC B1 ;  /* 0x0000000000017941 */ /* 0x000fea0003800000 */
.L_x_451:
[----:B0-----:R-:W-:Y:S01]  /*bec0*/  @!P5 IMAD R5, R24, R16, R3 ;  /* 0x000000101805d224 */ /* 0x001fe200078e0203 */
[----:B------:R-:W-:Y:S04]  /*bed0*/  BSSY B1, `(.L_x_453) ;  /* 0x0000006000017945 */ /* 0x000fe80003800000 */
[----:B------:R0:W-:Y:S01]  /*bee0*/  @!P5 STG.E.U8 desc[UR48][R6.64+0xc0], R5 ;  /* 0x0000c0050600d986 */ /* 0x0001e2000c101130 */
[----:B------:R-:W-:Y:S05]  /*bef0*/  @P3 BRA `(.L_x_454) ;  /* 0x00000000000c3947 */ /* 0x000fea0003800000 */
[----:B------:R-:W3:Y:S02]  /*bf00*/  LDG.E.U8 R2, desc[UR48][R14.64+0xc1] ;  /* 0x0000c1300e027981 */ /* 0x000ee4000c1e1100 */
[----:B---3--:R-:W-:-:S05]  /*bf10*/  PRMT R4, R2, 0x8880, RZ ;  /* 0x0000888002047816 */ /* 0x008fca00000000ff */
[----:B------:R-:W-:-:S07]  /*bf20*/  IMAD R3, R4, R17, RZ ;  /* 0x0000001104037224 */ /* 0x000fce00078e02ff */
.L_x_454:
[----:B------:R-:W-:Y:S05]  /*bf30*/  BSYNC B1 ;  /* 0x0000000000017941 */ /* 0x000fea0003800000 */
.L_x_453:
        /* <DEDUP_REMOVED lines=8> */
[----:B------:R-:W5:Y:S02]  /*bfc0*/  LDG.E.U8 R2, desc[UR48][R12.64+0xc0] ;  /* 0x0000c0300c027981 */ /* 0x000f64000c1e1100 */
[----:B-----5:R-:W-:-:S05]  /*bfd0*/  PRMT R4, R2, 0x8880, RZ ;  /* 0x0000888002047816 */ /* 0x020fca00000000ff */
[----:B------:R-:W-:-:S07]  /*bfe0*/  IMAD R3, R4, R17, RZ ;  /* 0x0000001104037224 */ /* 0x000fce00078e02ff */
.L_x_456:
[----:B------:R-:W-:Y:S05]  /*bff0*/  BSYNC B1 ;  /* 0x0000000000017941 */ /* 0x000fea0003800000 */
.L_x_455:
[----:B0-----:R-:W-:Y:S01]  /*c000*/  @!P5 IMAD R5, R26, R16, R3 ;  /* 0x000000101a05d224 */ /* 0x001fe200078e0203 */
[----:B------:R-:W-:Y:S04]  /*c010*/  BSSY B1, `(.L_x_457) ;  /* 0x0000006000017945 */ /* 0x000fe80003800000 */
[----:B------:R0:W-:Y:S01]  /*c020*/  @!P5 STG.E.U8 desc[UR48][R8.64+0xc0], R5 ;  /* 0x0000c0050800d986 */ /* 0x0001e2000c101130 */
[----:B------:R-:W-:Y:S05]  /*c030*/  @P4 BRA `(.L_x_458) ;  /* 0x00000000000c4947 */ /* 0x000fea0003800000 */
[----:B------:R-:W5:Y:S02]  /*c040*/  LDG.E.U8 R2, desc[UR48][R12.64+0xc1] ;  /* 0x0000c1300c027981 */ /* 0x000f64000c1e1100 */
[----:B-----5:R-:W-:-:S05]  /*c050*/  PRMT R4, R2, 0x8880, RZ ;  /* 0x0000888002047816 */ /* 0x020fca00000000ff */
[----:B------:R-:W-:-:S07]  /*c060*/  IMAD R3, R4, R17, RZ ;  /* 0x0000001104037224 */ /* 0x000fce00078e02ff */
.L_x_458:
[----:B------:R-:W-:Y:S05]  /*c070*/  BSYNC B1 ;  /* 0x0000000000017941 */ /* 0x000fea0003800000 */
.L_x_457:
[----:B------:R-:W-:Y:S01]  /*c080*/  @!P4 IMAD R27, R27, R16, R3 ;  /* 0x000000101b1bc224 */ /* 0x000fe200078e0203 */
[----:B------:R-:W-:Y:S04]  /*c090*/  BSSY B1, `(.L_x_459) ;  /* 0x0000006000017945 */ /* 0x000fe80003800000 */
[----:B------:R0:W-:Y:S01]  /*c0a0*/  @!P4 STG.E.U8 desc[UR48][R8.64+0xc1], R27 ;  /* 0x0000c11b0800c986 */ /* 0x0001e2000c101130 */
[----:B------:R-:W-:Y:S05]  /*c0b0*/  @P3 BRA `(.L_x_460) ;  /* 0x00000000000c3947 */ /* 0x000fea0003800000 */
[----:B------:R-:W5:Y:S02]  /*c0c0*/  LDG.E.U8 R2, desc[UR48][R14.64+0xc8] ;  /* 0x0000c8300e027981 */ /* 0x000f64000c1e1100 */
[----:B-----5:R-:W-:-:S05]  /*c0d0*/  PRMT R4, R2, 0x8880, RZ ;  /* 0x0000888002047816 */ /* 0x020fca00000000ff */
[----:B------:R-:W-:-:S07]  /*c0e0*/  IMAD R3, R4, R17, RZ ;  /* 0x0000001104037224 */ /* 0x000fce00078e02ff */
.L_x_460:
[----:B------:R-:W-:Y:S05]  /*c0f0*/  BSYNC B1 ;  /* 0x0000000000017941 */ /* 0x000fea0003800000 */
.L_x_459:
[----:B0-----:R-:W-:Y:S01]  /*c100*/  @!P3 IMAD R5, R28, R16, R3 ;  /* 0x000000101c05b224 */ /* 0x001fe200078e0203 */
[----:B------:R-:W-:Y:S04]  /*c110*/  BSSY B1, `(.L_x_461) ;  /* 0x0000006000017945 */ /* 0x000fe80003800000 */
[----:B------:R0:W-:Y:S01]  /*c120*/  @!P3 STG.E.U8 desc[UR48][R6.64+0xc8], R5 ;  /* 0x0000c8050600b986 */ /* 0x0001e2000c101130 */
[----:B------:R-:W-:Y:S05]  /*c130*/  @P0 BRA `(.L_x_462) ;  /* 0x00000000000c0947 */ /* 0x000fea0003800000 */
[----:B------:R-:W5:Y:S02]  /*c140*/  LDG.E.U8 R2, desc[UR48][R14.64+0xc9] ;  /* 0x0000c9300e027981 */ /* 0x000f64000c1e1100 */
[----:B-----5:R-:W-:-:S05]  /*c150*/  PRMT R4, R2, 0x8880, RZ ;  /* 0x0000888002047816 */ /* 0x020fca00000000ff */
[----:B------:R-:W-:-:S07]  /*c160*/  IMAD R3, R4, R17, RZ ;  /* 0x0000001104037224 */ /* 0x000fce00078e02ff */
.L_x_462:
[----:B------:R-:W-:Y:S05]  /*c170*/  BSYNC B1 ;  /* 0x0000000000017941 */ /* 0x000fea0003800000 */
.L_x_461:
        /* <DEDUP_REMOVED lines=11> */
.L_x_464:
[----:B------:R-:W-:Y:S05]  /*c230*/  BSYNC B1 ;  /* 0x0000000000017941 */ /* 0x000fea0003800000 */
.L_x_463:
[----:B0-----:R-:W-:Y:S01]  /*c240*/  @!P4 IMAD R5, R30, R16, R3 ;  /* 0x000000101e05c224 */ /* 0x001fe200078e0203 */
[----:B------:R-:W-:Y:S04]  /*c250*/  BSSY B1, `(.L_x_465) ;  /* 0x0000006000017945 */ /* 0x000fe80003800000 */
[----:B------:R0:W-:Y:S01]  /*c260*/  @!P4 STG.E.U8 desc[UR48][R8.64+0xc8], R5 ;  /* 0x0000c8050800c986 */ /* 0x0001e2000c101130 */
[----:B------:R-:W-:Y:S05]  /*c270*/  @P3 BRA `(.L_x_466) ;  /* 0x00000000000c3947 */ /* 0x000fea0003800000 */
[----:B------:R-:W5:Y:S02]  /*c280*/  LDG.E.U8 R2, desc[UR48][R12.64+0xc9] ;  /* 0x0000c9300c027981 */ /* 0x000f64000c1e1100 */
[----:B-----5:R-:W-:-:S05]  /*c290*/  PRMT R4, R2, 0x8880, RZ ;  /* 0x0000888002047816 */ /* 0x020fca00000000ff */
[----:B------:R-:W-:-:S07]  /*c2a0*/  IMAD R3, R4, R17, RZ ;  /* 0x0000001104037224 */ /* 0x000fce00078e02ff */
.L_x_466:
[----:B------:R-:W-:Y:S05]  /*c2b0*/  BSYNC B1 ;  /* 0x0000000000017941 */ /* 0x000fea0003800000 */
.L_x_465:
[----:B------:R-:W-:Y:S01]  /*c2c0*/  @!P3 IMAD R31, R31, R16, R3 ;  /* 0x000000101f1fb224 */ /* 0x000fe200078e0203 */
[----:B------:R-:W-:Y:S04]  /*c2d0*/  BSSY B1, `(.L_x_467) ;  /* 0x0000006000017945 */ /* 0x000fe80003800000 */
[----:B------:R0:W-:Y:S01]  /*c2e0*/  @!P3 STG.E.U8 desc[UR48][R8.64+0xc9], R31 ;  /* 0x0000c91f0800b986 */ /* 0x0001e2000c101130 */
[----:B------:R-:W-:Y:S05]  /*c2f0*/  @P5 BRA `(.L_x_468) ;  /* 0x00000000000c5947 */ /* 0x000fea0003800000 */
[----:B------:R-:W5:Y:S02]  /*c300*/  LDG.E.U8 R2, desc[UR48][R14.64+0xd0] ;  /* 0x0000d0300e027981 */ /* 0x000f64000c1e1100 */
[----:B-----5:R-:W-:-:S05]  /*c310*/  PRMT R4, R2, 0x8880, RZ ;  /* 0x0000888002047816 */ /* 0x020fca00000000ff */
[----:B------:R-:W-:-:S07]  /*c320*/  IMAD R3, R4, R17, RZ ;  /* 0x0000001104037224 */ /* 0x000fce00078e02ff */
.L_x_468:
[----:B------:R-:W-:Y:S05]  /*c330*/  BSYNC B1 ;  /* 0x0000000000017941 */ /* 0x000fea0003800000 */
.L_x_467:
[----:B0-----:R-:W-:Y:S01]  /*c340*/  @!P5 IMAD R5, R32, R16, R3 ;  /* 0x000000102005d224 */ /* 0x001fe200078e0203 */
[----:B------:R-:W-:Y:S04]  /*c350*/  BSSY B1, `(.L_x_469) ;  /* 0x0000006000017945 */ /* 0x000fe80003800000 */
[----:B------:R0:W-:Y:S01]  /*c360*/  @!P5 STG.E.U8 desc[UR48][R6.64+0xd0], R5 ;  /* 0x0000d0050600d986 */ /* 0x0001e2000c101130 */
[----:B------:R-:W-:Y:S05]  /*c370*/  @P0 BRA `(.L_x_470) ;  /* 0x00000000000c0947 */ /* 0x000fea0003800000 */
[----:B------:R-:W5:Y:S02]  /*c380*/  LDG.E.U8 R2, desc[UR48][R14.64+0xd1] ;  /* 0x0000d1300e027981 */ /* 0x000f64000c1e1100 */
[----:B-----5:R-:W-:-:S05]  /*c390*/  PRMT R4, R2, 0x8880, RZ ;  /* 0x0000888002047816 */ /* 0x020fca00000000ff */
[----:B------:R-:W-:-:S07]  /*c3a0*/  IMAD R3, R4, R17, RZ ;  /* 0x0000001104037224 */ /* 0x000fce00078e02ff */
.L_x_470:
[----:B------:R-:W-:Y:S05]  /*c3b0*/  BSYNC B1 ;  /* 0x0000000000017941 */ /* 0x000fea0003800000 */
.L_x_469:
[C---:B------:R-:W-:Y:S01]  /*c3c0*/  ISETP.LT.OR P4, PT, R0.reuse, 0xd1, !P2 ;  /* 0x000000d10000780c */ /* 0x040fe20005781670 */
[----:B------:R-:W-:Y:S01]  /*c3d0*/  @!P0 IMAD R33, R33, R16, R3 ;  /* 0x0000001021218224 */ /* 0x000fe200078e0203 */
[----:B------:R-:W-:Y:S01]  /*c3e0*/  BSSY B1, `(.L_x_471) ;  /* 0x000000a000017945 */ /* 0x000fe20003800000 */
[C---:B------:R-:W-:Y:S02]  /*c3f0*/  ISETP.LT.OR P3, PT, R0.reuse, 0xd2, !P2 ;  /* 0x000000d20000780c */ /* 0x040fe40005761670 */
[C---:B------:R-:W-:Y:S01]  /*c400*/  ISETP.LT.OR P5, PT, R0.reuse, 0xd9, !P2 ;  /* 0x000000d90000780c */ /* 0x040fe200057a1670 */
[----:B------:R0:W-:Y:S01]  /*c410*/  @!P0 STG.E.U8 desc[UR48][R6.64+0xd1], R33 ;  /* 0x0000d12106008986 */ /* 0x0001e2000c101130 */
[C---:B------:R-:W-:Y:S02]  /*c420*/  ISETP.LT.OR P0, PT, R0.reuse, 0xd9, !P1 ;  /* 0x000000d90000780c */ /* 0x040fe40004f01670 */
[----:B------:R-:W-:-:S04]  /*c430*/  ISETP.LT.OR P1, PT, R0, 0xda, !P1 ;  /* 0x000000da0000780c */ /* 0x000fc80004f21670 */
[----:B------:R-:W-:Y:S09]  /*c440*/  @P4 BRA `(.L_x_472) ;  /* 0x00000000000c4947 */ /* 0x000ff20003800000 */
[----:B------:R-:W5:Y:S02]  /*c450*/  LDG.E.U8 R2, desc[UR48][R12.64+0xd0] ;  /* 0x0000d0300c027981 */ /* 0x000f64000c1e1100 */
[----:B-----5:R-:W-:-:S05]  /*c460*/  PRMT R4, R2, 0x8880, RZ ;  /* 0x0000888002047816 */ /* 0x020fca00000000ff */
[----:B------:R-:W-:-:S07]  /*c470*/  IMAD R3, R4, R17, RZ ;  /* 0x0000001104037224 */ /* 0x000fce00078e02ff */
.L_x_472:
[----:B------:R-:W-:Y:S05]  /*c480*/  BSYNC B1 ;  /* 0x0000000000017941 */ /* 0x000fea0003800000 */
.L_x_471:
[----:B0-----:R-:W-:Y:S01]  /*c490*/  @!P4 IMAD R5, R34, R16, R3 ;  /* 0x000000102205c224 */ /* 0x001fe200078e0203 */
[----:B------:R-:W-:Y:S04]  /*c4a0*/  BSSY B1, `(.L_x_473) ;  /* 0x0000006000017945 */ /* 0x000fe80003800000 */
[----:B------:R0:W-:Y:S01]  /*c4b0*/  @!P4 STG.E.U8 desc[UR48][R8.64+0xd0], R5 ;  /* 0x0000d0050800c986 */ /* 0x0001e2000c101130 */
[----:B------:R-:W-:Y:S05]  /*c4c0*/  @P3 BRA `(.L_x_474) ;  /* 0x00000000000c3947 */ /* 0x000fea0003800000 */
[----:B------:R-:W5:Y:S02]  /*c4d0*/  LDG.E.U8 R2, desc[UR48][R12.64+0xd1] ;  /* 0x0000d1300c027981 */ /* 0x000f64000c1e1100 */
[----:B-----5:R-:W-:-:S05]  /*c4e0*/  PRMT R4, R2, 0x8880, RZ ;  /* 0x0000888002047816 */ /* 0x020fca00000000ff */
[----:B------:R-:W-:-:S07]  /*c4f0*/  IMAD R3, R4, R17, RZ ;  /* 0x0000001104037224 */ /* 0x000fce00078e02ff */
.L_x_474:
[----:B------:R-:W-:Y:S05]  /*c500*/  BSYNC B1 ;  /* 0x0000000000017941 */ /* 0x000fea0003800000 */
.L_x_473:
[----:B------:R-:W-:Y:S01]  /*c510*/  @!P3 IMAD R35, R35, R16, R3 ;  /* 0x000000102323b224 */ /* 0x000fe200078e0203 */
[----:B------:R-:W-:Y:S04]  /*c520*/  BSSY B1, `(.L_x_475) ;  /* 0x0000006000017945 */ /* 0x000fe80003800000 */
[----:B------:R0:W-:Y:S01]  /*c530*/  @!P3 STG.E.U8 desc[UR48][R8.64+0xd1], R35 ;  /* 0x0000d1230800b986 */ /* 0x0001e2000c101130 */
[----:B------:R-:W-:Y:S05]  /*c540*/  @P0 BRA `(.L_x_476) ;  /* 0x00000000000c0947 */ /* 0x000fea0003800000 */
[----:B------:R-:W5:Y:S02]  /*c550*/  LDG.E.U8 R2, desc[UR48][R14.64+0xd8] ;  /* 0x0000d8300e027981 */ /* 0x000f64000c1e1100 */
[----:B-----5:R-:W-:-:S05]  /*c560*/  PRMT R4, R2, 0x8880, RZ ;  /* 0x0000888002047816 */ /* 0x020fca00000000ff */
[----:B------:R-:W-:-:S07]  /*c570*/  IMAD R3, R4, R17, RZ ;  /* 0x0000001104037224 */ /* 0x000fce00078e02ff */
.L_x_476:
[----:B------:R-:W-:Y:S05]  /*c580*/  BSYNC B1 ;  /* 0x0000000000017941 */ /* 0x000fea0003800000 */
.L_x_475:
[----:B0-----:R-:W-:Y:S01]  /*c590*/  @!P0 IMAD R5, R36, R16, R3 ;  /* 0x0000001024058224 */ /* 0x001fe200078e0203 */
[----:B------:R-:W-:Y:S04]  /*c5a0*/  BSSY B1, `(.L_x_477) ;  /* 0x0000006000017945 */ /* 0x000fe80003800000 */
[----:B------:R0:W-:Y:S01]  /*c5b0*/  @!P0 STG.E.U8 desc[UR48][R6.64+0xd8], R5 ;  /* 0x0000d80506008986 */ /* 0x0001e2000c101130 */
[----:B------:R-:W-:Y:S05]  /*c5c0*/  @P1 BRA `(.L_x_478) ;  /* 0x00000000000c1947 */ /* 0x000fea0003800000 */
[----:B------:R-:W5:Y:S02]  /*c5d0*/  LDG.E.U8 R2, desc[UR48][R14.64+0xd9] ;  /* 0x0000d9300e027981 */ /* 0x000f64000c1e1100 */
[----:B-----5:R-:W-:-:S05]  /*c5e0*/  PRMT R4, R2, 0x8880, RZ ;  /* 0x0000888002047816 */ /* 0x020fca00000000ff */
[----:B------:R-:W-:-:S07]  /*c5f0*/  IMAD R3, R4, R17, RZ ;  /* 0x0000001104037224 */ /* 0x000fce00078e02ff */
.L_x_478:
[----:B------:R-:W-:Y:S05]  /*c600*/  BSYNC B1 ;  /* 0x0000000000017941 */ /* 0x000fea0003800000 */
.L_x_477:
[----:B------:R-:W-:Y:S01]  /*c610*/  @!P1 IMAD R37, R37, R16, R3 ;  /* 0x0000001025259224 */ /* 0x000fe200078e0203 */
[----:B------:R-:W-:Y:S04]  /*c620*/  BSSY B1, `(.L_x_479) ;  /* 0x0000006000017945 */ /* 0x000fe80003800000 */
[----:B------:R0:W-:Y:S01]  /*c630*/  @!P1 STG.E.U8 desc[UR48][R6.64+0xd9], R37 ;  /* 0x0000d92506009986 */ /* 0x0001e2000c101130 */
[----:B------:R-:W-:Y:S05]  /*c640*/  @P5 BRA `(.L_x_480) ;  /* 0x00000000000c5947 */ /* 0x000fea0003800000 */
[----:B------:R-:W5:Y:S02]  /*c650*/  LDG.E.U8 R2, desc[UR48][R12.64+0xd8] ;  /* 0x0000d8300c027981 */ /* 0x000f64000c1e1100 */
[----:B-----5:R-:W-:-:S05]  /*c660*/  PRMT R4, R2, 0x8880, RZ ;  /* 0x0000888002047816 */ /* 0x020fca00000000ff */
[----:B------:R-:W-:-:S07]  /*c670*/  IMAD R3, R4, R17, RZ ;  /* 0x0000001104037224 */ /* 0x000fce00078e02ff */
.L_x_480:
[----:B------:R-:W-:Y:S05]  /*c680*/  BSYNC B1 ;  /* 0x0000000000017941 */ /* 0x000fea0003800000 */
.L_x_479:
[----:B0-----:R-:W-:Y:S01]  /*c690*/  @!P5 IMAD R5, R38, R16, R3 ;  /* 0x000000102605d224 */ /* 0x001fe200078e0203 */
[----:B------:R-:W-:Y:S01]  /*c6a0*/  ISETP.LT.OR P2, PT, R0, 0xda, !P2 ;  /* 0x000000da0000780c */ /* 0x000fe20005741670 */
[----:B------:R-:W-:Y:S03]  /*c6b0*/  BSSY B1, `(.L_x_481) ;  /* 0x0000006000017945 */ /* 0x000fe60003800000 */
[----:B------:R0:W-:Y:S09]  /*c6c0*/  @!P5 STG.E.U8 desc[UR48][R8.64+0xd8], R5 ;  /* 0x0000d8050800d986 */ /* 0x0001f2000c101130 */
[----:B------:R-:W-:Y:S05]  /*c6d0*/  @P2 BRA `(.L_x_482) ;  /* 0x00000000000c2947 */ /* 0x000fea0003800000 */
[----:B------:R-:W5:Y:S02]  /*c6e0*/  LDG.E.U8 R2, desc[UR48][R12.64+0xd9] ;  /* 0x0000d9300c027981 */ /* 0x000f64000c1e1100 */
[----:B-----5:R-:W-:-:S05]  /*c6f0*/  PRMT R0, R2, 0x8880, RZ ;  /* 0x0000888002007816 */ /* 0x020fca00000000ff */
[----:B------:R-:W-:-:S07]  /*c700*/  IMAD R3, R0, R17, RZ ;  /* 0x0000001100037224 */ /* 0x000fce00078e02ff */
.L_x_482:
[----:B------:R-:W-:Y:S05]  /*c710*/  BSYNC B1 ;  /* 0x0000000000017941 */ /* 0x000fea0003800000 */
.L_x_481:
[----:B------:R-:W-:Y:S01]  /*c720*/  IMAD R3, R39, R16, R3 ;  /* 0x0000001027037224 */ /* 0x000fe200078e0203 */
[----:B------:R-:W-:Y:S06]  /*c730*/  @P2 BRA `(.L_x_483) ;  /* 0x0000002c00182947 */ /* 0x000fec0003800000 */
[----:B------:R0:W-:Y:S01]  /*c740*/  STG.E.U8 desc[UR48][R8.64+0xd9], R3 ;  /* 0x0000d90308007986 */ /* 0x0001e2000c101130 */
[----:B------:R-:W-:Y:S05]  /*c750*/  BRA `(.L_x_483) ;  /* 0x0000002c00107947 */ /* 0x000fea0003800000 */
.L_x_34:
[----:B------:R-:W2:Y:S01]  /*c760*/  LDL.LU R3, [R1+0x40] ;  /* 0x0000400001037983 */ /* 0x000ea20000300800 */
[----:B------:R-:W-:-:S03]  /*c770*/  ISETP.GE.AND P2, PT, R220, 0x1, PT ;  /* 0x00000001dc00780c */ /* 0x000fc60003f46270 */
[----:B------:R-:W3:Y:S01]  /*c780*/  LDL.LU R227, [R1+0x48] ;  /* 0x0000480001e37983 */ /* 0x000ee20000300800 */
[----:B------:R-:W-:-:S03]  /*c790*/  ISETP.LT.OR P0, PT, R0, 0x1, !P2 ;  /* 0x000000010000780c */ /* 0x000fc60005701670 */
[----:B------:R-:W4:Y:S04]  /*c7a0*/  LDL.LU R12, [R1+0x4c] ;  /* 0x00004c00010c7983 */ /* 0x000f280000300800 */
[----:B------:R-:W5:Y:S04]  /*c7b0*/  LDL.LU R226, [R1+0x50] ;  /* 0x0000500001e27983 */ /* 0x000f680000300800 */
[----:B------:R-:W4:Y:S04]  /*c7c0*/  LDL.LU R219, [R1+0x54] ;  /* 0x0000540001db7983 */ /* 0x000f280000300800 */
        /* <DEDUP_REMOVED lines=10> */
[----:B------:R-:W4:Y:S04]  /*c870*/  LDL.LU R225, [R1] ;  /* 0x0000000001e17983 */ /* 0x000f280000300800 */
[----:B------:R-:W4:Y:S04]  /*c880*/  LDL.LU R15, [R1+0x4] ;  /* 0x00000400010f7983 */ /* 0x000f280000300800 */
[----:B------:R-:W4:Y:S04]  /*c890*/  LDL.LU R19, [R1+0x8] ;  /* 0x0000080001137983 */ /* 0x000f280000300800 */
[----:B------:R-:W4:Y:S04]  /*c8a0*/  LDL.LU R223, [R1+0xc] ;  /* 0x00000c0001df7983 */ /* 0x000f280000300800 */
[----:B------:R-:W4:Y:S04]  /*c8b0*/  LDL.LU R222, [R1+0x10] ;  /* 0x0000100001de7983 */ /* 0x000f280000300800 */
[----:B------:R-:W4:Y:S01]  /*c8c0*/  LDL.LU R221, [R1+0x14] ;  /* 0x0000140001dd7983 */ /* 0x000f220000300800 */
[----:B--2---:R-:W-:-:S05]  /*c8d0*/  @!P0 IMAD R3, R3, R16, RZ ;  /* 0x0000001003038224 */ /* 0x004fca00078e02ff */
[----:B------:R0:W-:Y:S04]  /*c8e0*/  @!P0 STG.E.U8 desc[UR48][R4.64], R3 ;  /* 0x0000000304008986 */ /* 0x0001e8000c101130 */
[----:B0-----:R-:W2:Y:S01]  /*c8f0*/  LDL.LU R3, [R1+0x44] ;  /* 0x0000440001037983 */ /* 0x001ea20000300800 */
[----:B------:R-:W-:Y:S02]  /*c900*/  ISETP.LT.OR P0, PT, R0, 0x2, !P2 ;  /* 0x000000020000780c */ /* 0x000fe40005701670 */
[----:B------:R-:W-:Y:S02]  /*c910*/  ISETP.GE.AND P3, PT, R220, 0x9, PT ;  /* 0x00000009dc00780c */ /* 0x000fe40003f66270 */
[C---:B------:R-:W-:Y:S02]  /*c920*/  ISETP.LT.OR P1, PT, R0.reuse, 0x9, !P2 ;  /* 0x000000090000780c */ /* 0x040fe40005721670 */
[----:B------:R-:W-:-:S02]  /*c930*/  ISETP.LT.OR P5, PT, R0, 0xa, !P2 ;  /* 0x0000000a0000780c */ /* 0x000fc400057a1670 */
[----:B------:R-:W-:-:S05]  /*c940*/  ISETP.LT.OR P4, PT, R0, 0x11, !P2 ;  /* 0x000000110000780c */ /* 0x000fca0005781670 */
[----:B--2---:R-:W-:-:S05]  /*c950*/  @!P0 IMAD R3, R3, R16, RZ ;  /* 0x0000001003038224 */ /* 0x004fca00078e02ff */
[----:B------:R3:W-:Y:S01]  /*c960*/  @!P0 STG.E.U8 desc[UR48][R4.64+0x1], R3 ;  /* 0x0000010304008986 */ /* 0x0007e2000c101130 */
[----:B------:R-:W-:-:S13]  /*c970*/  ISETP.LT.OR P0, PT, R0, 0x1, !P3 ;  /* 0x000000010000780c */ /* 0x000fda0005f01670 */
[----:B---3--:R-:W-:-:S05]  /*c980*/  @!P0 IMAD R3, R227, R16, RZ ;  /* 0x00000010e3038224 */ /* 0x008fca00078e02ff */
[----:B------:R5:W-:Y:S01]  /*c990*/  @!P0 STG.E.U8 desc[UR48][R10.64], R3 ;  /* 0x000000030a008986 */ /* 0x000be2000c101130 */
[----:B------:R-:W-:Y:S01]  /*c9a0*/  ISETP.LT.OR P0, PT, R0, 0x2, !P3 ;  /* 0x000000020000780c */ /* 0x000fe20005f01670 */
[----:B-----5:R-:W-:-:S12]  /*c9b0*/  @!P1 IMAD R3, R226, R16, RZ ;  /* 0x00000010e2039224 */ /* 0x020fd800078e02ff */
[----:B----4-:R-:W-:-:S05]  /*c9c0*/  @!P0 IMAD R12, R12, R16, RZ ;  /* 0x000000100c0c8224 */ /* 0x010fca00078e02ff */
[----:B------:R-:W-:Y:S01]  /*c9d0*/  @!P0 STG.E.U8 desc[UR48][R10.64+0x1], R12 ;  /* 0x0000010c0a008986 */ /* 0x000fe2000c101130 */
[----:B------:R-:W-:-:S03]  /*c9e0*/  ISETP.LT.OR P0, PT, R0, 0x9, !P3 ;  /* 0x000000090000780c */ /* 0x000fc60005f01670 */
[----:B------:R0:W-:Y:S01]  /*c9f0*/  @!P1 STG.E.U8 desc[UR48][R4.64+0x8], R3 ;  /* 0x0000080304009986 */ /* 0x0001e2000c101130 */
[----:B------:R-:W-:-:S09]  /*ca00*/  ISETP.LT.OR P1, PT, R0, 0xa, !P3 ;  /* 0x0000000a0000780c */ /* 0x000fd20005f21670 */
[-C--:B------:R-:W-:Y:S02]  /*ca10*/  @!P0 IMAD R13, R13, R16.reuse, RZ ;  /* 0x000000100d0d8224 */ /* 0x080fe400078e02ff */
[-C--:B0-----:R-:W-:Y:S02]  /*ca20*/  @!P5 IMAD R3, R219, R16.reuse, RZ ;  /* 0x00000010db03d224 */ /* 0x081fe400078e02ff */
[----:B------:R-:W2:Y:S01]  /*ca30*/  LDL.LU R219, [R1+0x18] ;  /* 0x0000180001db7983 */ /* 0x000ea20000300800 */
[----:B------:R-:W-:-:S03]  /*ca40*/  @!P1 IMAD R12, R218, R16, RZ ;  /* 0x00000010da0c9224 */ /* 0x000fc600078e02ff */
[----:B------:R0:W-:Y:S01]  /*ca50*/  @!P5 STG.E.U8 desc[UR48][R4.64+0x9], R3 ;  /* 0x000009030400d986 */ /* 0x0001e2000c101130 */
[----:B------:R-:W-:-:S03]  /*ca60*/  ISETP.LT.OR P5, PT, R0, 0x12, !P2 ;  /* 0x000000120000780c */ /* 0x000fc600057a1670 */
[----:B------:R-:W3:Y:S04]  /*ca70*/  LDL.LU R218, [R1+0x1c] ;  /* 0x00001c0001da7983 */ /* 0x000ee80000300800 */
[----:B------:R1:W-:Y:S01]  /*ca80*/  @!P0 STG.E.U8 desc[UR48][R10.64+0x8], R13 ;  /* 0x0000080d0a008986 */ /* 0x0003e2000c101130 */
[C---:B------:R-:W-:Y:S01]  /*ca90*/  ISETP.LT.OR P0, PT, R0.reuse, 0x11, !P3 ;  /* 0x000000110000780c */ /* 0x040fe20005f01670 */
[----:B0-----:R-:W-:Y:S02]  /*caa0*/  @!P4 IMAD R3, R217, R16, RZ ;  /* 0x00000010d903c224 */ /* 0x001fe400078e02ff */
[----:B------:R0:W-:Y:S01]  /*cab0*/  @!P1 STG.E.U8 desc[UR48][R10.64+0x9], R12 ;  /* 0x0000090c0a009986 */ /* 0x0001e2000c101130 */
[----:B------:R-:W-:-:S03]  /*cac0*/  ISETP.LT.OR P1, PT, R0, 0x12, !P3 ;  /* 0x000000120000780c */ /* 0x000fc60005f21670 */
[----:B------:R-:W4:Y:S04]  /*cad0*/  LDL.LU R217, [R1+0x20] ;  /* 0x0000200001d97983 */ /* 0x000f280000300800 */
[----:B------:R5:W-:Y:S02]  /*cae0*/  @!P4 STG.E.U8 desc[UR48][R4.64+0x10], R3 ;  /* 0x000010030400c986 */ /* 0x000be4000c101130 */
[----:B-1----:R-:W-:Y:S01]  /*caf0*/  @!P0 IMAD R13, R23, R16, RZ ;  /* 0x00000010170d8224 */ /* 0x002fe200078e02ff */
[----:B------:R-:W-:-:S03]  /*cb00*/  ISETP.LT.OR P4, PT, R0, 0x19, !P2 ;  /* 0x000000190000780c */ /* 0x000fc60005781670 */
[-C--:B0-----:R-:W-:Y:S02]  /*cb10*/  @!P1 IMAD R12, R22, R16.reuse, RZ ;  /* 0x00000010160c9224 */ /* 0x081fe400078e02ff */
[----:B-----5:R-:W-:Y:S02]  /*cb20*/  @!P5 IMAD R3, R216, R16, RZ ;  /* 0x00000010d803d224 */ /* 0x020fe400078e02ff */
[----:B------:R-:W5:Y:S04]  /*cb30*/  LDL.LU R216, [R1+0x24] ;  /* 0x0000240001d87983 */ /* 0x000f680000300800 */
[----:B------:R-:W5:Y:S04]  /*cb40*/  LDL.LU R23, [R1+0x28] ;  /* 0x0000280001177983 */ /* 0x000f680000300800 */
[----:B------:R0:W-:Y:S01]  /*cb50*/  @!P5 STG.E.U8 desc[UR48][R4.64+0x11], R3 ;  /* 0x000011030400d986 */ /* 0x0001e2000c101130 */
[----:B------:R-:W-:-:S03]  /*cb60*/  ISETP.LT.OR P5, PT, R0, 0x1a, !P2 ;  /* 0x0000001a0000780c */ /* 0x000fc600057a1670 */
[----:B------:R-:W5:Y:S04]  /*cb70*/  LDL.LU R22, [R1+0x2c] ;  /* 0x00002c0001167983 */ /* 0x000f680000300800 */
[----:B------:R-:W-:Y:S01]  /*cb80*/  @!P0 STG.E.U8 desc[UR48][R10.64+0x10], R13 ;  /* 0x0000100d0a008986 */ /* 0x000fe2000c101130 */
[----:B------:R-:W-:Y:S01]  /*cb90*/  ISETP.LT.OR P0, PT, R0, 0x19, !P3 ;  /* 0x000000190000780c */ /* 0x000fe20005f01670 */
[----:B0-----:R-:W-:Y:S02]  /*cba0*/  @!P4 IMAD R3, R21, R16, RZ ;  /* 0x000000101503c224 */ /* 0x001fe400078e02ff */
[----:B------:R-:W-:Y:S01]  /*cbb0*/  @!P1 STG.E.U8 desc[UR48][R10.64+0x11], R12 ;  /* 0x0000110c0a009986 */ /* 0x000fe2000c101130 */
[----:B------:R-:W-:-:S03]  /*cbc0*/  ISETP.GE.AND P1, PT, R220, 0x81, PT ;  /* 0x00000081dc00780c */ /* 0x000fc60003f26270 */
[----:B------:R-:W5:Y:S04]  /*cbd0*/  LDL.LU R21, [R1+0x30] ;  /* 0x0000300001157983 */ /* 0x000f680000300800 */
[----:B------:R0:W-:Y:S01]  /*cbe0*/  @!P4 STG.E.U8 desc[UR48][R4.64+0x18], R3 ;  /* 0x000018030400c986 */ /* 0x0001e2000c101130 */
[----:B------:R-:W-:Y:S01]  /*cbf0*/  ISETP.LT.OR P4, PT, R0, 0x1a, !P3 ;  /* 0x0000001a0000780c */ /* 0x000fe20005f81670 */
[-C--:B0-----:R-:W-:Y:S02]  /*cc00*/  @!P5 IMAD R3, R20, R16.reuse, RZ ;  /* 0x000000101403d224 */ /* 0x081fe400078e02ff */
[----:B------:R-:W5:Y:S10]  /*cc10*/  LDL.LU R20, [R1+0x34] ;  /* 0x0000340001147983 */ /* 0x000f740000300800 */
[-C--:B------:R-:W-:Y:S01]  /*cc20*/  @!P4 IMAD R12, R14, R16.reuse, RZ ;  /* 0x000000100e0cc224 */ /* 0x080fe200078e02ff */
[----:B------:R0:W-:Y:S01]  /*cc30*/  @!P5 STG.E.U8 desc[UR48][R4.64+0x19], R3 ;  /* 0x000019030400d986 */ /* 0x0001e2000c101130 */
[----:B------:R-:W-:Y:S01]  /*cc40*/  ISETP.LT.OR P5, PT, R0, 0x1, !P1 ;  /* 0x000000010000780c */ /* 0x000fe20004fa1670 */
[----:B0-----:R-:W-:-:S02]  /*cc50*/  @!P0 IMAD R3, R18, R16, RZ ;  /* 0x0000001012038224 */ /* 0x001fc400078e02ff */
[----:B------:R-:W5:Y:S04]  /*cc60*/  LDL.LU R18, [R1+0x38] ;  /* 0x0000380001127983 */ /* 0x000f680000300800 */
[----:B------:R-:W5:Y:S06]  /*cc70*/  LDL.LU R14, [R1+0x3c] ;  /* 0x00003c00010e7983 */ /* 0x000f6c0000300800 */
[----:B------:R-:W-:Y:S01]  /*cc80*/  @!P5 IMAD R13, R225, R16, RZ ;  /* 0x00000010e10dd224 */ /* 0x000fe200078e02ff */
[----:B------:R0:W-:Y:S01]  /*cc90*/  @!P0 STG.E.U8 desc[UR48][R10.64+0x18], R3 ;  /* 0x000018030a008986 */ /* 0x0001e2000c101130 */
[----:B------:R-:W-:-:S03]  /*cca0*/  ISETP.GE.AND P0, PT, R220, 0x89, PT ;  /* 0x00000089dc00780c */ /* 0x000fc60003f06270 */
[----:B------:R-:W-:Y:S01]  /*ccb0*/  @!P4 STG.E.U8 desc[UR48][R10.64+0x19], R12 ;  /* 0x0000190c0a00c986 */ /* 0x000fe2000c101130 */
[----:B------:R-:W-:-:S03]  /*ccc0*/  ISETP.LT.OR P4, PT, R0, 0x2, !P1 ;  /* 0x000000020000780c */ /* 0x000fc60004f81670 */
[----:B------:R1:W-:Y:S01]  /*ccd0*/  @!P5 STG.E.U8 desc[UR48][R6.64], R13 ;  /* 0x0000000d0600d986 */ /* 0x0003e2000c101130 */
[----:B------:R-:W-:-:S09]  /*cce0*/  ISETP.LT.OR P5, PT, R0, 0x1, !P0 ;  /* 0x000000010000780c */ /* 0x000fd200047a1670 */
[----:B------:R-:W-:-:S04]  /*ccf0*/  @!P4 IMAD R15, R15, R16, RZ ;  /* 0x000000100f0fc224 */ /* 0x000fc800078e02ff */
[----:B------:R-:W-:Y:S01]  /*cd00*/  @!P5 IMAD R19, R19, R16, RZ ;  /* 0x000000101313d224 */ /* 0x000fe200078e02ff */
[----:B------:R1:W-:Y:S01]  /*cd10*/  @!P4 STG.E.U8 desc[UR48][R6.64+0x1], R15 ;  /* 0x0000010f0600c986 */ /* 0x0003e2000c101130 */
[----:B------:R-:W-:-:S03]  /*cd20*/  ISETP.LT.OR P4, PT, R0, 0x2, !P0 ;  /* 0x000000020000780c */ /* 0x000fc60004781670 */
[----:B------:R2:W-:Y:S01]  /*cd30*/  @!P5 STG.E.U8 desc[UR48][R8.64], R19 ;  /* 0x000000130800d986 */ /* 0x0005e2000c101130 */
[----:B------:R-:W-:-:S09]  /*cd40*/  ISETP.LT.OR P5, PT, R0, 0x9, !P1 ;  /* 0x000000090000780c */ /* 0x000fd20004fa1670 */
[----:B0-----:R-:W-:-:S04]  /*cd50*/  @!P4 IMAD R3, R223, R16, RZ ;  /* 0x00000010df03c224 */ /* 0x001fc800078e02ff */
[----:B-1----:R-:W-:Y:S01]  /*cd60*/  @!P5 IMAD R13, R222, R16, RZ ;  /* 0x00000010de0dd224 */ /* 0x002fe200078e02ff */
[----:B------:R3:W-:Y:S01]  /*cd70*/  @!P4 STG.E.U8 desc[UR48][R8.64+0x1], R3 ;  /* 0x000001030800c986 */ /* 0x0007e2000c101130 */
[----:B------:R-:W-:-:S03]  /*cd80*/  ISETP.LT.OR P4, PT, R0, 0xa, !P1 ;  /* 0x0000000a0000780c */ /* 0x000fc60004f81670 */
[----:B------:R4:W-:Y:S01]  /*cd90*/  @!P5 STG.E.U8 desc[UR48][R6.64+0x8], R13 ;  /* 0x0000080d0600d986 */ /* 0x0009e2000c101130 */
[----:B------:R-:W-:-:S09]  /*cda0*/  ISETP.LT.OR P5, PT, R0, 0x9, !P0 ;  /* 0x000000090000780c */ /* 0x000fd200047a1670 */
[----:B------:R-:W-:-:S05]  /*cdb0*/  @!P4 IMAD R15, R221, R16, RZ ;  /* 0x00000010dd0fc224 */ /* 0x000fca00078e02ff */
[----:B------:R5:W-:Y:S01]  /*cdc0*/  @!P4 STG.E.U8 desc[UR48][R6.64+0x9], R15 ;  /* 0x0000090f0600c986 */ /* 0x000be2000c101130 */
[----:B------:R-:W-:Y:S01]  /*cdd0*/  ISETP.LT.OR P4, PT, R0, 0xa, !P0 ;  /* 0x0000000a0000780c */ /* 0x000fe20004781670 */
[----:B--2---:R-:W-:-:S05]  /*cde0*/  @!P5 IMAD R19, R219, R16, RZ ;  /* 0x00000010db13d224 */ /* 0x004fca00078e02ff */
[----:B------:R0:W-:Y:S01]  /*cdf0*/  @!P5 STG.E.U8 desc[UR48][R8.64+0x8], R19 ;  /* 0x000008130800d986 */ /* 0x0001e2000c101130 */
[----:B------:R-:W-:-:S06]  /*ce00*/  ISETP.LT.OR P5, PT, R0, 0x11, !P1 ;  /* 0x000000110000780c */ /* 0x000fcc0004fa1670 */
[----:B---3--:R-:W-:-:S05]  /*ce10*/  @!P4 IMAD R3, R218, R16, RZ ;  /* 0x00000010da03c224 */ /* 0x008fca00078e02ff */
[----:B------:R1:W-:Y:S01]  /*ce20*/  @!P4 STG.E.U8 desc[UR48][R8.64+0x9], R3 ;  /* 0x000009030800c986 */ /* 0x0003e2000c101130 */
[----:B------:R-:W-:Y:S01]  /*ce30*/  ISETP.LT.OR P4, PT, R0, 0x12, !P1 ;  /* 0x000000120000780c */ /* 0x000fe20004f81670 */
[----:B----4-:R-:W-:-:S05]  /*ce40*/  @!P5 IMAD R13, R217, R16, RZ ;  /* 0x00000010d90dd224 */ /* 0x010fca00078e02ff */
[----:B------:R2:W-:Y:S01]  /*ce50*/  @!P5 STG.E.U8 desc[UR48][R6.64+0x10], R13 ;  /* 0x0000100d0600d986 */ /* 0x0005e2000c101130 */
[----:B------:R-:W-:-:S06]  /*ce60*/  ISETP.LT.OR P5, PT, R0, 0x11, !P0 ;  /* 0x000000110000780c */ /* 0x000fcc00047a1670 */
[----:B-----5:R-:W-:-:S07]  /*ce70*/  @!P4 IMAD R15, R216, R16, RZ ;  /* 0x00000010d80fc224 */ /* 0x020fce00078e02ff */
[----:B0-----:R-:W-:Y:S01]  /*ce80*/  @!P5 IMAD R19, R23, R16, RZ ;  /* 0x000000101713d224 */ /* 0x001fe200078e02ff */
[----:B------:R0:W-:Y:S01]  /*ce90*/  @!P4 STG.E.U8 desc[UR48][R6.64+0x11], R15 ;  /* 0x0000110f0600c986 */ /* 0x0001e2000c101130 */
[----:B------:R-:W-:-:S03]  /*cea0*/  ISETP.LT.OR P4, PT, R0, 0x12, !P0 ;  /* 0x000000120000780c */ /* 0x000fc60004781670 */
[----:B------:R3:W-:Y:S01]  /*ceb0*/  @!P5 STG.E.U8 desc[UR48][R8.64+0x10], R19 ;  /* 0x000010130800d986 */ /* 0x0007e2000c101130 */
[----:B------:R-:W-:-:S09]  /*cec0*/  ISETP.LT.OR P5, PT, R0, 0x19, !P1 ;  /* 0x000000190000780c */ /* 0x000fd20004fa1670 */
[----:B-1----:R-:W-:-:S04]  /*ced0*/  @!P4 IMAD R3, R22, R16, RZ ;  /* 0x000000101603c224 */ /* 0x002fc800078e02ff */
[----:B--2---:R-:W-:Y:S01]  /*cee0*/  @!P5 IMAD R13, R21, R16, RZ ;  /* 0x00000010150dd224 */ /* 0x004fe200078e02ff */
[----:B------:R1:W-:Y:S01]  /*cef0*/  @!P4 STG.E.U8 desc[UR48][R8.64+0x11], R3 ;  /* 0x000011030800c986 */ /* 0x0003e2000c101130 */
[----:B------:R-:W-:-:S03]  /*cf00*/  ISETP.LT.OR P4, PT, R0, 0x1a, !P1 ;  /* 0x0000001a0000780c */ /* 0x000fc60004f81670 */
[----:B------:R2:W-:Y:S01]  /*cf10*/  @!P5 STG.E.U8 desc[UR48][R6.64+0x18], R13 ;  /* 0x0000180d0600d986 */ /* 0x0005e2000c101130 */
[----:B------:R-:W-:-:S09]  /*cf20*/  ISETP.LT.OR P5, PT, R0, 0x19, !P0 ;  /* 0x000000190000780c */ /* 0x000fd200047a1670 */
[----:B0-----:R-:W-:-:S05]  /*cf30*/  @!P4 IMAD R15, R20, R16, RZ ;  /* 0x00000010140fc224 */ /* 0x001fca00078e02ff */
[----:B------:R0:W-:Y:S01]  /*cf40*/  @!P4 STG.E.U8 desc[UR48][R6.64+0x19], R15 ;  /* 0x0000190f0600c986 */ /* 0x0001e2000c101130 */
[----:B------:R-:W-:Y:S01]  /*cf50*/  ISETP.LT.OR P4, PT, R0, 0x1a, !P0 ;  /* 0x0000001a0000780c */ /* 0x000fe20004781670 */
[----:B---3--:R-:W-:-:S05]  /*cf60*/  @!P5 IMAD R19, R18, R16, RZ ;  /* 0x000000101213d224 */ /* 0x008fca00078e02ff */
[----:B------:R-:W-:Y:S01]  /*cf70*/  @!P5 STG.E.U8 desc[UR48][R8.64+0x18], R19 ;  /* 0x000018130800d986 */ /* 0x000fe2000c101130 */
[----:B------:R-:W-:-:S06]  /*cf80*/  ISETP.LT.OR P5, PT, R0, 0x21, !P2 ;  /* 0x000000210000780c */ /* 0x000fcc00057a1670 */
[----:B-1----:R-:W-:-:S05]  /*cf90*/  @!P4 IMAD R3, R14, R16, RZ ;  /* 0x000000100e03c224 */ /* 0x002fca00078e02ff */
[----:B------:R1:W-:Y:S01]  /*cfa0*/  @!P4 STG.E.U8 desc[UR48][R8.64+0x19], R3 ;  /* 0x000019030800c986 */ /* 0x0003e2000c101130 */
[----:B------:R-:W-:Y:S01]  /*cfb0*/  ISETP.LT.OR P4, PT, R0, 0x22, !P2 ;  /* 0x000000220000780c */ /* 0x000fe20005781670 */
[----:B--2---:R-:W-:-:S05]  /*cfc0*/  @!P5 IMAD R13, R200, R16, RZ ;  /* 0x00000010c80dd224 */ /* 0x004fca00078e02ff */
[----:B------:R2:W-:Y:S01]  /*cfd0*/  @!P5 STG.E.U8 desc[UR48][R4.64+0x20], R13 ;  /* 0x0000200d0400d986 */ /* 0x0005e2000c101130 */
[----:B------:R-:W-:-:S06]  /*cfe0*/  ISETP.LT.OR P5, PT, R0, 0x21, !P3 ;  /* 0x000000210000780c */ /* 0x000fcc0005fa1670 */
[----:B------:R-:W-:-:S05]  /*cff0*/  @!P4 IMAD R201, R201, R16, RZ ;  /* 0x00000010c9c9c224 */ /* 0x000fca00078e02ff */
[----:B------:R-:W-:Y:S01]  /*d000*/  @!P4 STG.E.U8 desc[UR48][R4.64+0x21], R201 ;  /* 0x000021c90400c986 */ /* 0x000fe2000c101130 */
[----:B------:R-:W-:Y:S01]  /*d010*/  ISETP.LT.OR P4, PT, R0, 0x22, !P3 ;  /* 0x000000220000780c */ /* 0x000fe20005f81670 */
[----:B0-----:R-:W-:-:S05]  /*d020*/  @!P5 IMAD R15, R202, R16, RZ ;  /* 0x00000010ca0fd224 */ /* 0x001fca00078e02ff */
[----:B------:R-:W-:Y:S01]  /*d030*/  @!P5 STG.E.U8 desc[UR48][R10.64+0x20], R15 ;  /* 0x0000200f0a00d986 */ /* 0x000fe2000c101130 */
[----:B------:R-:W-:-:S06]  /*d040*/  ISETP.LT.OR P5, PT, R0, 0x29, !P2 ;  /* 0x000000290000780c */ /* 0x000fcc00057a1670 */
[----:B------:R-:W-:-:S05]  /*d050*/  @!P4 IMAD R203, R203, R16, RZ ;  /* 0x00000010cbcbc224 */ /* 0x000fca00078e02ff */
[----:B------:R-:W-:Y:S01]  /*d060*/  @!P4 STG.E.U8 desc[UR48][R10.64+0x21], R203 ;  /* 0x000021cb0a00c986 */ /* 0x000fe2000c101130 */
[----:B------:R-:W-:Y:S01]  /*d070*/  ISETP.LT.OR P4, PT, R0, 0x2a, !P2 ;  /* 0x0000002a0000780c */ /* 0x000fe20005781670 */
[----:B-1----:R-:W-:-:S05]  /*d080*/  @!P5 IMAD R3, R204, R16, RZ ;  /* 0x00000010cc03d224 */ /* 0x002fca00078e02ff */
[----:B------:R0:W-:Y:S01]  /*d090*/  @!P5 STG.E.U8 desc[UR48][R4.64+0x28], R3 ;  /* 0x000028030400d986 */ /* 0x0001e2000c101130 */
[----:B------:R-:W-:-:S06]  /*d0a0*/  ISETP.LT.OR P5, PT, R0, 0x29, !P3 ;  /* 0x000000290000780c */ /* 0x000fcc0005fa1670 */
[----:B------:R-:W-:-:S05]  /*d0b0*/  @!P4 IMAD R205, R205, R16, RZ ;  /* 0x00000010cdcdc224 */ /* 0x000fca00078e02ff */
[----:B------:R-:W-:Y:S01]  /*d0c0*/  @!P4 STG.E.U8 desc[UR48][R4.64+0x29], R205 ;  /* 0x000029cd0400c986 */ /* 0x000fe2000c101130 */
        /* <DEDUP_REMOVED lines=8> */
[----:B------:R0:W-:Y:S01]  /*d150*/  @!P5 STG.E.U8 desc[UR48][R4.64+0x30], R3 ;  /* 0x000030030400d986 */ /* 0x0001e2000c101130 */
        /* <DEDUP_REMOVED lines=486> */
[C---:B------:R-:W-:Y:S02]  /*efc0*/  ISETP.LT.OR P5, PT, R0.reuse, 0xd9, !P2 ;  /* 0x000000d90000780c */ /* 0x040fe400057a1670 */
[----:B------:R-:W-:-:S04]  /*efd0*/  ISETP.LT.OR P2, PT, R0, 0xda, !P2 ;  /* 0x000000da0000780c */ /* 0x000fc80005741670 */
[----:B------:R-:W-:-:S05]  /*efe0*/  @!P4 IMAD R51, R51, R16, RZ ;  /* 0x000000103333c224 */ /* 0x000fca00078e02ff */
[----:B------:R-:W-:Y:S01]  /*eff0*/  @!P4 STG.E.U8 desc[UR48][R10.64+0xd1], R51 ;  /* 0x0000d1330a00c986 */ /* 0x000fe2000c101130 */
[----:B------:R-:W-:Y:S01]  /*f000*/  ISETP.LT.OR P4, PT, R0, 0xd9, !P3 ;  /* 0x000000d90000780c */ /* 0x000fe20005f81670 */
[-C--:B0-----:R-:W-:Y:S02]  /*f010*/  @!P5 IMAD R3, R52, R16.reuse, RZ ;  /* 0x000000103403d224 */ /* 0x081fe400078e02ff */
[----:B------:R-:W-:Y:S01]  /*f020*/  @!P2 IMAD R53, R53, R16, RZ ;  /* 0x000000103535a224 */ /* 0x000fe200078e02ff */
[C---:B------:R-:W-:Y:S02]  /*f030*/  ISETP.LT.OR P3, PT, R0.reuse, 0xda, !P3 ;  /* 0x000000da0000780c */ /* 0x040fe40005f61670 */
[----:B------:R0:W-:Y:S01]  /*f040*/  @!P5 STG.E.U8 desc[UR48][R4.64+0xd8], R3 ;  /* 0x0000d8030400d986 */ /* 0x0001e2000c101130 */
[----:B------:R-:W-:-:S03]  /*f050*/  ISETP.LT.OR P5, PT, R0, 0xc1, !P1 ;  /* 0x000000c10000780c */ /* 0x000fc60004fa1670 */
[----:B------:R2:W-:Y:S01]  /*f060*/  @!P2 STG.E.U8 desc[UR48][R4.64+0xd9], R53 ;  /* 0x0000d9350400a986 */ /* 0x0005e2000c101130 */
[----:B------:R-:W-:Y:S02]  /*f070*/  ISETP.LT.OR P2, PT, R0, 0xc2, !P1 ;  /* 0x000000c20000780c */ /* 0x000fe40004f41670 */
[----:B-1----:R-:W-:-:S04]  /*f080*/  @!P4 IMAD R13, R54, R16, RZ ;  /* 0x00000010360dc224 */ /* 0x002fc800078e02ff */
[----:B------:R-:W-:-:S03]  /*f090*/  @!P3 IMAD R55, R55, R16, RZ ;  /* 0x000000103737b224 */ /* 0x000fc600078e02ff */
[----:B------:R-:W-:-:S04]  /*f0a0*/  @!P5 IMAD R15, R24, R16, RZ ;  /* 0x00000010180fd224 */ /* 0x000fc800078e02ff */
[----:B------:R-:W-:Y:S01]  /*f0b0*/  @!P2 IMAD R25, R25, R16, RZ ;  /* 0x000000101919a224 */ /* 0x000fe200078e02ff */
[----:B------:R-:W-:Y:S01]  /*f0c0*/  @!P4 STG.E.U8 desc[UR48][R10.64+0xd8], R13 ;  /* 0x0000d80d0a00c986 */ /* 0x000fe2000c101130 */
[----:B------:R-:W-:-:S03]  /*f0d0*/  ISETP.LT.OR P4, PT, R0, 0xc1, !P0 ;  /* 0x000000c10000780c */ /* 0x000fc60004781670 */
[----:B------:R1:W-:Y:S01]  /*f0e0*/  @!P3 STG.E.U8 desc[UR48][R10.64+0xd9], R55 ;  /* 0x0000d9370a00b986 */ /* 0x0003e2000c101130 */
[----:B------:R-:W-:-:S03]  /*f0f0*/  ISETP.LT.OR P3, PT, R0, 0xc2, !P0 ;  /* 0x000000c20000780c */ /* 0x000fc60004761670 */
[----:B------:R-:W-:Y:S01]  /*f100*/  @!P2 STG.E.U8 desc[UR48][R6.64+0xc1], R25 ;  /* 0x0000c1190600a986 */ /* 0x000fe2000c101130 */
[----:B------:R-:W-:-:S03]  /*f110*/  ISETP.LT.OR P2, PT, R0, 0xca, !P1 ;  /* 0x000000ca0000780c */ /* 0x000fc60004f41670 */
[----:B------:R-:W-:Y:S01]  /*f120*/  @!P5 STG.E.U8 desc[UR48][R6.64+0xc0], R15 ;  /* 0x0000c00f0600d986 */ /* 0x000fe2000c101130 */
[----:B------:R-:W-:Y:S01]  /*f130*/  ISETP.LT.OR P5, PT, R0, 0xc9, !P1 ;  /* 0x000000c90000780c */ /* 0x000fe20004fa1670 */
[----:B0-----:R-:W-:-:S04]  /*f140*/  @!P4 IMAD R3, R26, R16, RZ ;  /* 0x000000101a03c224 */ /* 0x001fc800078e02ff */
[----:B------:R-:W-:-:S04]  /*f150*/  @!P3 IMAD R27, R27, R16, RZ ;  /* 0x000000101b1bb224 */ /* 0x000fc800078e02ff */
[-C--:B------:R-:W-:Y:S01]  /*f160*/  @!P2 IMAD R29, R29, R16.reuse, RZ ;  /* 0x000000101d1da224 */ /* 0x080fe200078e02ff */
[----:B------:R0:W-:Y:S03]  /*f170*/  @!P4 STG.E.U8 desc[UR48][R8.64+0xc0], R3 ;  /* 0x0000c0030800c986 */ /* 0x0001e6000c101130 */
[----:B--2---:R-:W-:Y:S01]  /*f180*/  @!P5 IMAD R5, R28, R16, RZ ;  /* 0x000000101c05d224 */ /* 0x004fe200078e02ff */
[----:B------:R-:W-:Y:S01]  /*f190*/  @!P3 STG.E.U8 desc[UR48][R8.64+0xc1], R27 ;  /* 0x0000c11b0800b986 */ /* 0x000fe2000c101130 */
[C---:B------:R-:W-:Y:S02]  /*f1a0*/  ISETP.LT.OR P3, PT, R0.reuse, 0xc9, !P0 ;  /* 0x000000c90000780c */ /* 0x040fe40004761670 */
[C---:B------:R-:W-:Y:S01]  /*f1b0*/  ISETP.LT.OR P4, PT, R0.reuse, 0xca, !P0 ;  /* 0x000000ca0000780c */ /* 0x040fe20004781670 */
[----:B------:R-:W-:Y:S01]  /*f1c0*/  @!P2 STG.E.U8 desc[UR48][R6.64+0xc9], R29 ;  /* 0x0000c91d0600a986 */ /* 0x000fe2000c101130 */
[----:B------:R-:W-:-:S03]  /*f1d0*/  ISETP.LT.OR P2, PT, R0, 0xd2, !P1 ;  /* 0x000000d20000780c */ /* 0x000fc60004f41670 */
[----:B------:R2:W-:Y:S01]  /*f1e0*/  @!P5 STG.E.U8 desc[UR48][R6.64+0xc8], R5 ;  /* 0x0000c8050600d986 */ /* 0x0005e2000c101130 */
[----:B------:R-:W-:-:S05]  /*f1f0*/  ISETP.LT.OR P5, PT, R0, 0xd1, !P1 ;  /* 0x000000d10000780c */ /* 0x000fca0004fa1670 */
[-C--:B-1----:R-:W-:Y:S02]  /*f200*/  @!P3 IMAD R11, R30, R16.reuse, RZ ;  /* 0x000000101e0bb224 */ /* 0x082fe400078e02ff */
[-C--:B------:R-:W-:Y:S02]  /*f210*/  @!P4 IMAD R31, R31, R16.reuse, RZ ;  /* 0x000000101f1fc224 */ /* 0x080fe400078e02ff */
[-C--:B------:R-:W-:Y:S01]  /*f220*/  @!P2 IMAD R33, R33, R16.reuse, RZ ;  /* 0x000000102121a224 */ /* 0x080fe200078e02ff */
[----:B------:R1:W-:Y:S03]  /*f230*/  @!P3 STG.E.U8 desc[UR48][R8.64+0xc8], R11 ;  /* 0x0000c80b0800b986 */ /* 0x0003e6000c101130 */
[----:B0-----:R-:W-:Y:S01]  /*f240*/  @!P5 IMAD R3, R32, R16, RZ ;  /* 0x000000102003d224 */ /* 0x001fe200078e02ff */
[----:B------:R-:W-:Y:S01]  /*f250*/  @!P4 STG.E.U8 desc[UR48][R8.64+0xc9], R31 ;  /* 0x0000c91f0800c986 */ /* 0x000fe2000c101130 */
[----:B------:R-:W-:-:S02]  /*f260*/  ISETP.LT.OR P3, PT, R0, 0xd1, !P0 ;  /* 0x000000d10000780c */ /* 0x000fc40004761670 */
[C---:B------:R-:W-:Y:S01]  /*f270*/  ISETP.LT.OR P4, PT, R0.reuse, 0xd2, !P0 ;  /* 0x000000d20000780c */ /* 0x040fe20004781670 */
[----:B------:R-:W-:Y:S01]  /*f280*/  @!P2 STG.E.U8 desc[UR48][R6.64+0xd1], R33 ;  /* 0x0000d1210600a986 */ /* 0x000fe2000c101130 */
[C---:B------:R-:W-:Y:S02]  /*f290*/  ISETP.LT.OR P2, PT, R0.reuse, 0xd9, !P1 ;  /* 0x000000d90000780c */ /* 0x040fe40004f41670 */
[C---:B------:R-:W-:Y:S01]  /*f2a0*/  ISETP.LT.OR P1, PT, R0.reuse, 0xda, !P1 ;  /* 0x000000da0000780c */ /* 0x040fe20004f21670 */
[----:B------:R0:W-:Y:S01]  /*f2b0*/  @!P5 STG.E.U8 desc[UR48][R6.64+0xd0], R3 ;  /* 0x0000d0030600d986 */ /* 0x0001e2000c101130 */
[C---:B------:R-:W-:Y:S02]  /*f2c0*/  ISETP.LT.OR P5, PT, R0.reuse, 0xd9, !P0 ;  /* 0x000000d90000780c */ /* 0x040fe400047a1670 */
[----:B------:R-:W-:-:S03]  /*f2d0*/  ISETP.LT.OR P0, PT, R0, 0xda, !P0 ;  /* 0x000000da0000780c */ /* 0x000fc60004701670 */
[-C--:B--2---:R-:W-:Y:S02]  /*f2e0*/  @!P3 IMAD R5, R34, R16.reuse, RZ ;  /* 0x000000102205b224 */ /* 0x084fe400078e02ff */
[-C--:B------:R-:W-:Y:S02]  /*f2f0*/  @!P4 IMAD R35, R35, R16.reuse, RZ ;  /* 0x000000102323c224 */ /* 0x080fe400078e02ff */
[-C--:B-1----:R-:W-:Y:S02]  /*f300*/  @!P2 IMAD R11, R36, R16.reuse, RZ ;  /* 0x00000010240ba224 */ /* 0x082fe400078e02ff */
[-C--:B------:R-:W-:Y:S02]  /*f310*/  @!P1 IMAD R37, R37, R16.reuse, RZ ;  /* 0x0000001025259224 */ /* 0x080fe400078e02ff */
[-C--:B0-----:R-:W-:Y:S02]  /*f320*/  @!P5 IMAD R3, R38, R16.reuse, RZ ;  /* 0x000000102603d224 */ /* 0x081fe400078e02ff */
[----:B------:R-:W-:Y:S01]  /*f330*/  @!P0 IMAD R39, R39, R16, RZ ;  /* 0x0000001027278224 */ /* 0x000fe200078e02ff */
[----:B------:R0:W-:Y:S04]  /*f340*/  @!P3 STG.E.U8 desc[UR48][R8.64+0xd0], R5 ;  /* 0x0000d0050800b986 */ /* 0x0001e8000c101130 */
[----:B------:R0:W-:Y:S04]  /*f350*/  @!P4 STG.E.U8 desc[UR48][R8.64+0xd1], R35 ;  /* 0x0000d1230800c986 */ /* 0x0001e8000c101130 */
[----:B------:R0:W-:Y:S04]  /*f360*/  @!P2 STG.E.U8 desc[UR48][R6.64+0xd8], R11 ;  /* 0x0000d80b0600a986 */ /* 0x0001e8000c101130 */
[----:B------:R0:W-:Y:S04]  /*f370*/  @!P1 STG.E.U8 desc[UR48][R6.64+0xd9], R37 ;  /* 0x0000d92506009986 */ /* 0x0001e8000c101130 */
[----:B------:R0:W-:Y:S04]  /*f380*/  @!P5 STG.E.U8 desc[UR48][R8.64+0xd8], R3 ;  /* 0x0000d8030800d986 */ /* 0x0001e8000c101130 */
[----:B------:R0:W-:Y:S02]  /*f390*/  @!P0 STG.E.U8 desc[UR48][R8.64+0xd9], R39 ;  /* 0x0000d92708008986 */ /* 0x0001e4000c101130 */
.L_x_483:
[----:B------:R-:W-:Y:S05]  /*f3a0*/  BSYNC B0 ;  /* 0x0000000000007941 */ /* 0x000fea0003800000 */
.L_x_33:
[----:B0-----:R-:W2:Y:S04]  /*f3b0*/  LDL.LU R5, [R1+0x8c] ;  /* 0x00008c0001057983 */ /* 0x001ea80000300800 */
[----:B------:R-:W2:Y:S01]  /*f3c0*/  LDL.LU R4, [R1+0x90] ;  /* 0x0000900001047983 */ /* 0x000ea20000300800 */
[----:B------:R-:W-:Y:S01]  /*f3d0*/  ULDC UR4, c[0x0][0xc] ;  /* 0x0000030000047ab9 */ /* 0x000fe20000000800 */
[----:B------:R-:W-:Y:S01]  /*f3e0*/  ULDC UR5, c[0x0][0x10] ;  /* 0x0000040000057ab9 */ /* 0x000fe20000000800 */
[----:B------:R-:W2:Y:S01]  /*f3f0*/  LDC R3, c[0x0][0x14] ;  /* 0x00000500ff037b82 */ /* 0x000ea20000000800 */
[----:B------:R-:W-:Y:S01]  /*f400*/  UIMAD.WIDE.U32 UR4, UR4, UR5, URZ ;  /* 0x00000005040472a5 */ /* 0x000fe2000f8e003f */
[----:B------:R-:W-:Y:S01]  /*f410*/  PRMT R0, RZ, 0x7610, R0 ;  /* 0x00007610ff007816 */ /* 0x000fe20000000000 */
[----:B------:R-:W-:-:S04]  /*f420*/  IMAD.MOV.U32 R18, RZ, RZ, -0x1 ;  /* 0xffffffffff127424 */ /* 0x000fc800078e00ff */
[----:B--2---:R-:W-:-:S04]  /*f430*/  IMAD.WIDE.U32 R4, R3, UR4, R4 ;  /* 0x0000000403047c25 */ /* 0x004fc8000f8e0004 */
[----:B------:R-:W-:Y:S01]  /*f440*/  IMAD R3, R3, UR5, RZ ;  /* 0x0000000503037c24 */ /* 0x000fe2000f8e02ff */
[----:B------:R-:W-:Y:S01]  /*f450*/  MOV R23, R4 ;  /* 0x0000000400177202 */ /* 0x000fe20000000f00 */
[----:B------:R-:W-:Y:S02]  /*f460*/  ULDC.64 UR4, c[0x0][0x650] ;  /* 0x0001940000047ab9 */ /* 0x000fe40000000a00 */
[----:B------:R-:W-:Y:S01]  /*f470*/  IMAD.IADD R26, R5, 0x1, R3 ;  /* 0x00000001051a7824 */ /* 0x000fe200078e0203 */
[----:B------:R-:W-:Y:S01]  /*f480*/  ISETP.GE.U32.AND P0, PT, R4, UR4, PT ;  /* 0x0000000404007c0c */ /* 0x000fe2000bf06070 */
[----:B------:R-:W-:-:S03]  /*f490*/  IMAD.MOV.U32 R3, RZ, RZ, -0x1 ;  /* 0xffffffffff037424 */ /* 0x000fc600078e00ff */
[----:B------:R0:W-:Y:S01]  /*f4a0*/  STL [R1+0x8c], R26 ;  /* 0x00008c1a01007387 */ /* 0x0001e20000100800 */
[----:B------:R-:W-:-:S03]  /*f4b0*/  ISETP.GE.U32.AND.EX P0, PT, R26, UR5, PT, P0 ;  /* 0x000000051a007c0c */ /* 0x000fc6000bf06100 */
[----:B------:R0:W-:Y:S04]  /*f4c0*/  STL [R1+0x90], R23 ;  /* 0x0000901701007387 */ /* 0x0001e80000100800 */
[----:B------:R0:W-:Y:S06]  /*f4d0*/  STL [R1+0x94], R3 ;  /* 0x0000940301007387 */ /* 0x0001ec0000100800 */
[----:B------:R-:W-:Y:S05]  /*f4e0*/  @P0 BRA `(.L_x_484) ;  /* 0x0000000400740947 */ /* 0x000fea0003800000 */
[----:B------:R-:W2:Y:S01]  /*f4f0*/  S2R R18, SR_CTAID.X ;  /* 0x0000000000127919 */ /* 0x000ea20000002500 */
[----:B-1--4-:R-:W1:Y:S01]  /*f500*/  LDC.64 R10, c[0x0][0x628] ;  /* 0x00018a00ff0a7b82 */ /* 0x012e620000000a00 */
[----:B------:R-:W-:Y:S01]  /*f510*/  ULDC UR4, c[0x0][0x150] ;  /* 0x0000540000047ab9 */ /* 0x000fe20000000800 */
[----:B------:R-:W-:Y:S01]  /*f520*/  IMAD.MOV.U32 R8, RZ, RZ, R23 ;  /* 0x000000ffff087224 */ /* 0x000fe200078e0017 */
[----:B------:R-:W4:Y:S01]  /*f530*/  S2R R20, SR_CTAID.Y ;  /* 0x0000000000147919 */ /* 0x000f220000002600 */
[----:B------:R-:W-:-:S04]  /*f540*/  IMAD.MOV.U32 R9, RZ, RZ, R26 ;  /* 0x000000ffff097224 */ /* 0x000fc800078e001a */
[----:B------:R-:W0:Y:S08]  /*f550*/  LDC R21, c[0x0][0x144] ;  /* 0x00005100ff157b82 */ /* 0x000e300000000800 */
[----:B------:R-:W0:Y:S08]  /*f560*/  LDC R12, c[0x0][0x630] ;  /* 0x00018c00ff0c7b82 */ /* 0x000e300000000800 */
[----:B------:R-:W0:Y:S01]  /*f570*/  LDC.64 R14, c[0x0][0x620] ;  /* 0x00018800ff0e7b82 */ /* 0x000e220000000a00 */
[----:B-1----:R-:W-:-:S04]  /*f580*/  ISETP.NE.U32.AND P0, PT, R10, RZ, PT ;  /* 0x000000ff0a00720c */ /* 0x002fc80003f05070 */
[----:B------:R-:W-:Y:S02]  /*f590*/  ISETP.NE.AND.EX P0, PT, R11, RZ, PT, P0 ;  /* 0x000000ff0b00720c */ /* 0x000fe40003f05300 */
[----:B--2---:R-:W-:-:S05]  /*f5a0*/  I2FP.F32.U32 R0, R18 ;  /* 0x0000001200007245 */ /* 0x004fca0000201000 */
[----:B------:R-:W-:-:S04]  /*f5b0*/  FMUL R0, R0, UR4 ;  /* 0x0000000400007c20 */ /* 0x000fc80008400000 */
[----:B------:R1:W2:Y:S02]  /*f5c0*/  F2I.U32.TRUNC.NTZ R19, R0 ;  /* 0x0000000000137305 */ /* 0x0002a4000020f000 */
[----:B----4-:R-:W-:Y:S05]  /*f5d0*/  @!P0 BRA `(.L_x_485) ;  /* 0x0000000000288947 */ /* 0x010fea0003800000 */
[----:B-1----:R-:W0:Y:S02]  /*f5e0*/  LDC R0, c[0x0][0x634] ;  /* 0x00018d00ff007b82 */ /* 0x002e240000000800 */
[----:B0-----:R-:W-:-:S05]  /*f5f0*/  IADD3 R3, P0, R23, R0, RZ ;  /* 0x0000000017037210 */ /* 0x001fca0007f1e0ff */
[----:B------:R-:W-:-:S04]  /*f600*/  IMAD.X R13, RZ, RZ, R26, P0 ;  /* 0x000000ffff0d7224 */ /* 0x000fc800000e061a */
[----:B------:R-:W-:-:S04]  /*f610*/  IMAD.WIDE.U32 R4, R13, R10, RZ ;  /* 0x0000000a0d047225 */ /* 0x000fc800078e00ff */
[----:B---3--:R-:W-:-:S04]  /*f620*/  IMAD.WIDE.U32 R6, P0, R3, R11, R4 ;  /* 0x0000000b03067225 */ /* 0x008fc80007800004 */
[----:B------:R-:W-:Y:S01]  /*f630*/  IMAD.WIDE.U32 R4, R3, R10, RZ ;  /* 0x0000000a03047225 */ /* 0x000fe200078e00ff */
[----:B------:R-:W-:-:S03]  /*f640*/  MOV R8, R7 ;  /* 0x0000000700087202 */ /* 0x000fc60000000f00 */
[----:B------:R-:W-:Y:S01]  /*f650*/  IMAD.X R9, RZ, RZ, RZ, P0 ;  /* 0x000000ffff097224 */ /* 0x000fe200000e06ff */
[----:B------:R-:W-:-:S05]  /*f660*/  IADD3 RZ, P0, R5, R6, RZ ;  /* 0x0000000605ff7210 */ /* 0x000fca0007f1e0ff */
[----:B------:R-:W-:-:S08]  /*f670*/  IMAD.WIDE.U32.X R8, R13, R11, R8, P0 ;  /* 0x0000000b0d087225 */ /* 0x000fd000000e0408 */
.L_x_485:
[-CC-:B0-----:R-:W-:Y:S01]  /*f680*/  SHF.R.U64 R13, R8, R12.reuse, R9.reuse ;  /* 0x0000000c080d7219 */ /* 0x181fe20000001209 */
[----:B---3--:R-:W0:Y:S01]  /*f690*/  LDC.64 R24, c[0x0][0x640] ;  /* 0x00019000ff187b82 */ /* 0x008e220000000a00 */
[----:B-1----:R-:W-:Y:S01]  /*f6a0*/  SHF.R.U32.HI R0, RZ, R12, R9 ;  /* 0x0000000cff007219 */ /* 0x002fe20000011609 */
[----:B------:R-:W-:Y:S01]  /*f6b0*/  IMAD.MOV.U32 R4, RZ, RZ, R23 ;  /* 0x000000ffff047224 */ /* 0x000fe200078e0017 */
[----:B------:R-:W-:Y:S01]  /*f6c0*/  IADD3 R3, P0, RZ, -R13, RZ ;  /* 0x8000000dff037210 */ /* 0x000fe20007f1e0ff */
[----:B--2---:R-:W-:Y:S01]  /*f6d0*/  IMAD.MOV R19, RZ, RZ, -R19 ;  /* 0x000000ffff137224 */ /* 0x004fe200078e0a13 */
[----:B------:R-:W-:Y:S01]  /*f6e0*/  ULDC UR4, c[0x0][0x154] ;  /* 0x0000550000047ab9 */ /* 0x000fe20000000800 */
[----:B------:R-:W-:Y:S02]  /*f6f0*/  MOV R7, 0x1 ;  /* 0x0000000100077802 */ /* 0x000fe40000000f00 */
[----:B------:R-:W1:Y:S01]  /*f700*/  LDC R6, c[0x0][0x618] ;  /* 0x00018600ff067b82 */ /* 0x000e620000000800 */
[----:B------:R-:W-:-:S02]  /*f710*/  IMAD.X R5, RZ, RZ, ~R0, P0 ;  /* 0x000000ffff057224 */ /* 0x000fc400000e0e00 */
[----:B------:R-:W-:Y:S02]  /*f720*/  IMAD R21, R21, R19, R18 ;  /* 0x0000001315157224 */ /* 0x000fe400078e0212 */
[-C--:B------:R-:W-:Y:S02]  /*f730*/  IMAD R0, R5, R14.reuse, RZ ;  /* 0x0000000e05007224 */ /* 0x080fe400078e02ff */
[----:B------:R-:W-:Y:S01]  /*f740*/  IMAD.MOV.U32 R5, RZ, RZ, R26 ;  /* 0x000000ffff057224 */ /* 0x000fe200078e001a */
[----:B------:R-:W2:Y:S01]  /*f750*/  LDC R8, c[0x0][0x608] ;  /* 0x00018200ff087b82 */ /* 0x000ea20000000800 */
[----:B------:R-:W-:-:S04]  /*f760*/  IMAD.WIDE.U32 R4, R3, R14, R4 ;  /* 0x0000000e03047225 */ /* 0x000fc800078e0004 */
[----:B------:R-:W-:-:S03]  /*f770*/  IMAD R3, R3, R15, R0 ;  /* 0x0000000f03037224 */ /* 0x000fc600078e0200 */
[----:B------:R-:W3:Y:S01]  /*f780*/  LDC R22, c[0x0][0x658] ;  /* 0x00019600ff167b82 */ /* 0x000ee20000000800 */
[----:B------:R-:W-:Y:S01]  /*f790*/  I2FP.F32.U32 R0, R20 ;  /* 0x0000001400007245 */ /* 0x000fe20000201000 */
[----:B------:R-:W-:Y:S01]  /*f7a0*/  IMAD.IADD R3, R5, 0x1, R3 ;  /* 0x0000000105037824 */ /* 0x000fe200078e0203 */
[----:B0-----:R-:W-:Y:S01]  /*f7b0*/  ISETP.NE.U32.AND P0, PT, R24, RZ, PT ;  /* 0x000000ff1800720c */ /* 0x001fe20003f05070 */
[----:B------:R-:W-:Y:S02]  /*f7c0*/  IMAD.MOV.U32 R5, RZ, RZ, -0x1 ;  /* 0xffffffffff057424 */ /* 0x000fe400078e00ff */
[----:B------:R-:W-:Y:S02]  /*f7d0*/  FMUL R0, R0, UR4 ;  /* 0x0000000400007c20 */ /* 0x000fe40008400000 */
[----:B------:R-:W0:Y:S01]  /*f7e0*/  LDC R19, c[0x0][0x148] ;  /* 0x00005200ff137b82 */ /* 0x000e220000000800 */
[----:B-1----:R-:W-:Y:S01]  /*f7f0*/  SHF.R.U64 R12, R4, R6, R3 ;  /* 0x00000006040c7219 */ /* 0x002fe20000001203 */
[----:B------:R1:W4:Y:S01]  /*f800*/  F2I.U32.TRUNC.NTZ R15, R0 ;  /* 0x00000000000f7305 */ /* 0x000322000020f000 */
[----:B------:R-:W-:-:S02]  /*f810*/  ISETP.NE.AND.EX P0, PT, R25, RZ, PT, P0 ;  /* 0x000000ff1900720c */ /* 0x000fc40003f05300 */
[----:B------:R-:W-:-:S03]  /*f820*/  SHF.R.U32.HI R3, RZ, R6, R3 ;  /* 0x00000006ff037219 */ /* 0x000fc60000011603 */
[----:B------:R-:W0:Y:S01]  /*f830*/  LDC R18, c[0x0][0x600] ;  /* 0x00018000ff127b82 */ /* 0x000e220000000800 */
[-CC-:B--2---:R-:W-:Y:S02]  /*f840*/  SHF.R.U64 R10, R12, R8.reuse, R3.reuse ;  /* 0x000000080c0a7219 */ /* 0x184fe40000001203 */
[----:B------:R-:W-:-:S05]  /*f850*/  SHF.R.U32.HI R3, RZ, R8, R3 ;  /* 0x00000008ff037219 */ /* 0x000fca0000011603 */
[----:B------:R-:W2:Y:S01]  /*f860*/  LDC R26, c[0x0][0x648] ;  /* 0x00019200ff1a7b82 */ /* 0x000ea20000000800 */
[-C--:B---3--:R-:W-:Y:S02]  /*f870*/  SHF.L.U32 R4, R5, R22.reuse, RZ ;  /* 0x0000001605047219 */ /* 0x088fe400000006ff */
[--C-:B------:R-:W-:Y:S02]  /*f880*/  SHF.R.U64 R14, R10, R22, R3.reuse ;  /* 0x000000160a0e7219 */ /* 0x100fe40000001203 */
[----:B------:R-:W-:Y:S02]  /*f890*/  LOP3.LUT R23, RZ, R4, RZ, 0x33, !PT ;  /* 0x00000004ff177212 */ /* 0x000fe400078e33ff */
[-C--:B------:R-:W-:Y:S01]  /*f8a0*/  SHF.R.U32.HI R5, RZ, R22.reuse, R3 ;  /* 0x00000016ff057219 */ /* 0x080fe20000011603 */
[----:B------:R-:W3:Y:S01]  /*f8b0*/  LDC R27, c[0x0][0x638] ;  /* 0x00018e00ff1b7b82 */ /* 0x000ee20000000800 */
[----:B------:R-:W-:Y:S01]  /*f8c0*/  SHF.L.U32 R224, R7, R22, RZ ;  /* 0x0000001607e07219 */ /* 0x000fe200000006ff */
[----:B------:R-:W-:-:S06]  /*f8d0*/  IMAD.MOV.U32 R4, RZ, RZ, R14 ;  /* 0x000000ffff047224 */ /* 0x000fcc00078e000e */
[----:B------:R-:W0:Y:S01]  /*f8e0*/  LDC R28, c[0x0][0x610] ;  /* 0x00018400ff1c7b82 */ /* 0x000e220000000800 */
[----:B-1--4-:R-:W-:Y:S05]  /*f8f0*/  @!P0 BRA `(.L_x_486) ;  /* 0x0000000000288947 */ /* 0x012fea0003800000 */
        /* <DEDUP_REMOVED lines=10> */
.L_x_486:
[----:B------:R-:W1:Y:S01]  /*f9a0*/  LDC R3, c[0x0][0x65c] ;  /* 0x00019700ff037b82 */ /* 0x000e620000000800 */
[----:B------:R4:W-:Y:S01]  /*f9b0*/  STL [R1+0x94], R13 ;  /* 0x0000940d01007387 */ /* 0x0009e20000100800 */
[----:B--2---:R-:W-:Y:S01]  /*f9c0*/  SHF.R.U64 R0, R4, R26, R5 ;  /* 0x0000001a04007219 */ /* 0x004fe20000001205 */
[----:B0-----:R-:W-:Y:S01]  /*f9d0*/  VIADD R7, R18, 0xffffffff ;  /* 0xffffffff12077836 */ /* 0x001fe20000000000 */
[----:B------:R-:W-:Y:S01]  /*f9e0*/  LOP3.LUT R5, R10, R23, RZ, 0xc0, !PT ;  /* 0x000000170a057212 */ /* 0x000fe200078ec0ff */
[----:B------:R-:W-:Y:S02]  /*f9f0*/  IMAD.MOV R15, RZ, RZ, -R15 ;  /* 0x000000ffff0f7224 */ /* 0x000fe400078e0a0f */
[----:B------:R-:W-:Y:S02]  /*fa00*/  IMAD.MOV.U32 R4, RZ, RZ, 0x1 ;  /* 0x00000001ff047424 */ /* 0x000fe400078e00ff */
[----:B------:R-:W-:Y:S01]  /*fa10*/  IMAD R224, R224, R0, R5 ;  /* 0x00000000e0e07224 */ /* 0x000fe200078e0205 */
[----:B------:R-:W-:-:S02]  /*fa20*/  LOP3.LUT R5, R12, R7, RZ, 0xc0, !PT ;  /* 0x000000070c057212 */ /* 0x000fc400078ec0ff */
[----:B-1----:R-:W-:Y:S02]  /*fa30*/  ISETP.NE.AND P0, PT, R3, 0x1, PT ;  /* 0x000000010300780c */ /* 0x002fe40003f05270 */
[----:B------:R-:W-:-:S05]  /*fa40*/  IADD3 R3, -R0, RZ, RZ ;  /* 0x000000ff00037210 */ /* 0x000fca0007ffe1ff */
[----:B---3--:R-:W-:-:S04]  /*fa50*/  IMAD R0, R3, R27, R14 ;  /* 0x0000001b03007224 */ /* 0x008fc800078e020e */
[----:B------:R-:W-:Y:S01]  /*fa60*/  IMAD R3, R0, R18, R5 ;  /* 0x0000001200037224 */ /* 0x000fe200078e0205 */
[----:B------:R-:W-:Y:S01]  /*fa70*/  PRMT R0, R4, 0x7610, R0 ;  /* 0x0000761004007816 */ /* 0x000fe20000000000 */
[----:B------:R-:W-:-:S04]  /*fa80*/  @P0 IMAD R21, R19, R15, R20 ;  /* 0x0000000f13150224 */ /* 0x000fc800078e0214 */
[----:B------:R-:W-:-:S05]  /*fa90*/  IMAD R224, R224, R28, R21 ;  /* 0x0000001ce0e07224 */ /* 0x000fca00078e0215 */
[----:B------:R-:W-:Y:S02]  /*faa0*/  SEL R18, R3, R224, !P0 ;  /* 0x000000e003127207 */ /* 0x000fe40004000000 */
[----:B----4-:R-:W-:-:S07]  /*fab0*/  SEL R224, R224, R3, !P0 ;  /* 0x00000003e0e07207 */ /* 0x010fce0004000000 */
.L_x_484:
[----:B------:R-:W-:Y:S01]  /*fac0*/  LOP3.LUT P0, RZ, R0, 0xff, RZ, 0xc0, !PT ;  /* 0x000000ff00ff7812 */ /* 0x000fe2000780c0ff */
[----:B------:R-:W-:-:S12]  /*fad0*/  IMAD.MOV.U32 R19, RZ, RZ, R224 ;  /* 0x000000ffff137224 */ /* 0x000fd800078e00e0 */
[----:B------:R-:W-:Y:S05]  /*fae0*/  @P0 BRA `(.L_x_487) ;  /* 0xffffff1800100947 */ /* 0x000fea000383ffff */
[----:B------:R-:W-:Y:S05]  /*faf0*/  EXIT ;  /* 0x000000000000794d */ /* 0x000fea0003800000 */
.L_x_8:
[----:B------:R-:W2:Y:S01]  /*fb00*/  LDL R20, [R1+0x90] ;  /* 0x0000900001147983 */ /* 0x000ea20000100800 */
[----:B------:R-:W-:-:S03]  /*fb10*/  ULDC.64 UR4, c[0x0][0x650] ;  /* 0x0001940000047ab9 */ /* 0x000fc60000000a00 */
[----:B------:R-:W3:Y:S01]  /*fb20*/  LDL R24, [R1+0x8c] ;  /* 0x00008c0001187983 */ /* 0x000ee20000100800 */
[----:B------:R-:W-:Y:S01]  /*fb30*/  PRMT R6, RZ, 0x7610, R6 ;  /* 0x00007610ff067816 */ /* 0x000fe20000000006 */
[----:B------:R-:W-:Y:S02]  /*fb40*/  IMAD.MOV.U32 R16, RZ, RZ, -0x1 ;  /* 0xffffffffff107424 */ /* 0x000fe400078e00ff */
[----:B------:R-:W-:Y:S02]  /*fb50*/  IMAD.MOV.U32 R17, RZ, RZ, -0x1 ;  /* 0xffffffffff117424 */ /* 0x000fe400078e00ff */
[----:B------:R-:W-:Y:S01]  /*fb60*/  IMAD.MOV.U32 R13, RZ, RZ, -0x1 ;  /* 0xffffffffff0d7424 */ /* 0x000fe200078e00ff */
[----:B--2---:R-:W-:-:S04]  /*fb70*/  ISETP.GE.U32.AND P0, PT, R20, UR4, PT ;  /* 0x0000000414007c0c */ /* 0x004fc8000bf06070 */
[----:B---3--:R-:W-:-:S13]  /*fb80*/  ISETP.GE.U32.AND.EX P0, PT, R24, UR5, PT, P0 ;  /* 0x0000000518007c0c */ /* 0x008fda000bf06100 */
[----:B------:R-:W-:Y:S05]  /*fb90*/  @P0 BRA `(.L_x_488) ;  /* 0x0000000400340947 */ /* 0x000fea0003800000 */
[----:B------:R-:W1:Y:S01]  /*fba0*/  LDC.64 R12, c[0x0][0x628] ;  /* 0x00018a00ff0c7b82 */ /* 0x000e620000000a00 */
[----:B------:R-:W-:Y:S01]  /*fbb0*/  IMAD.MOV.U32 R10, RZ, RZ, R20 ;  /* 0x000000ffff0a7224 */ /* 0x000fe200078e0014 */
[----:B------:R-:W-:-:S06]  /*fbc0*/  MOV R11, R24 ;  /* 0x00000018000b7202 */ /* 0x000fcc0000000f00 */
[----:B------:R-:W2:Y:S08]  /*fbd0*/  LDC R16, c[0x0][0x630] ;  /* 0x00018c00ff107b82 */ /* 0x000eb00000000800 */
[----:B------:R-:W3:Y:S01]  /*fbe0*/  LDC.64 R18, c[0x0][0x620] ;  /* 0x00018800ff127b82 */ /* 0x000ee20000000a00 */
[----:B-1----:R-:W-:-:S04]  /*fbf0*/  ISETP.NE.U32.AND P0, PT, R12, RZ, PT ;  /* 0x000000ff0c00720c */ /* 0x002fc80003f05070 */
[----:B------:R-:W-:-:S13]  /*fc00*/  ISETP.NE.AND.EX P0, PT, R13, RZ, PT, P0 ;  /* 0x000000ff0d00720c */ /* 0x000fda0003f05300 */
[----:B--23--:R-:W-:Y:S05]  /*fc10*/  @!P0 BRA `(.L_x_489) ;  /* 0x0000000000288947 */ /* 0x00cfea0003800000 */
[----:B------:R-:W1:Y:S02]  /*fc20*/  LDC R6, c[0x0][0x634] ;  /* 0x00018d00ff067b82 */ /* 0x000e640000000800 */
[----:B-1----:R-:W-:-:S05]  /*fc30*/  IADD3 R11, P0, R20, R6, RZ ;  /* 0x00000006140b7210 */ /* 0x002fca0007f1e0ff */
[----:B0-----:R-:W-:-:S04]  /*fc40*/  IMAD.X R15, RZ, RZ, R24, P0 ;  /* 0x000000ffff0f7224 */ /* 0x001fc800000e0618 */
[----:B------:R-:W-:-:S04]  /*fc50*/  IMAD.WIDE.U32 R6, R15, R12, RZ ;  /* 0x0000000c0f067225 */ /* 0x000fc800078e00ff */
[----:B------:R-:W-:-:S04]  /*fc60*/  IMAD.WIDE.U32 R8, P0, R11, R13, R6 ;  /* 0x0000000d0b087225 */ /* 0x000fc80007800006 */
[----:B------:R-:W-:-:S04]  /*fc70*/  IMAD.WIDE.U32 R6, R11, R12, RZ ;  /* 0x0000000c0b067225 */ /* 0x000fc800078e00ff */
[----:B------:R-:W-:Y:S01]  /*fc80*/  IMAD.X R11, RZ, RZ, RZ, P0 ;  /* 0x000000ffff0b7224 */ /* 0x000fe200000e06ff */
[----:B------:R-:W-:Y:S01]  /*fc90*/  IADD3 RZ, P0, R7, R8, RZ ;  /* 0x0000000807ff7210 */ /* 0x000fe20007f1e0ff */
[----:B------:R-:W-:-:S04]  /*fca0*/  IMAD.MOV.U32 R10, RZ, RZ, R9 ;  /* 0x000000ffff0a7224 */ /* 0x000fc800078e0009 */
[----:B------:R-:W-:-:S08]  /*fcb0*/  IMAD.WIDE.U32.X R10, R15, R13, R10, P0 ;  /* 0x0000000d0f0a7225 */ /* 0x000fd000000e040a */
.L_x_489:
[----:B0-----:R-:W0:Y:S01]  /*fcc0*/  LDC.64 R22, c[0x0][0x640] ;  /* 0x00019000ff167b82 */ /* 0x001e220000000a00 */
[-CC-:B------:R-:W-:Y:S02]  /*fcd0*/  SHF.R.U64 R15, R10, R16.reuse, R11.reuse ;  /* 0x000000100a0f7219 */ /* 0x180fe4000000120b */
[----:B------:R-:W-:Y:S02]  /*fce0*/  SHF.R.U32.HI R6, RZ, R16, R11 ;  /* 0x00000010ff067219 */ /* 0x000fe4000001160b */
[----:B------:R-:W-:-:S03]  /*fcf0*/  IADD3 R9, P0, RZ, -R15, RZ ;  /* 0x8000000fff097210 */ /* 0x000fc60007f1e0ff */
[----:B------:R-:W1:Y:S02]  /*fd00*/  LDC R10, c[0x0][0x618] ;  /* 0x00018600ff0a7b82 */ /* 0x000e640000000800 */
[----:B------:R-:W-:Y:S02]  /*fd10*/  IMAD.X R7, RZ, RZ, ~R6, P0 ;  /* 0x000000ffff077224 */ /* 0x000fe400000e0e06 */
[----:B------:R-:W-:Y:S02]  /*fd20*/  IMAD.MOV.U32 R6, RZ, RZ, R20 ;  /* 0x000000ffff067224 */ /* 0x000fe400078e0014 */
[----:B------:R-:W-:Y:S02]  /*fd30*/  IMAD R8, R7, R18, RZ ;  /* 0x0000001207087224 */ /* 0x000fe400078e02ff */
[----:B------:R-:W2:Y:S01]  /*fd40*/  LDC R16, c[0x0][0x608] ;  /* 0x00018200ff107b82 */ /* 0x000ea20000000800 */
[----:B------:R-:W-:Y:S02]  /*fd50*/  IMAD.MOV.U32 R7, RZ, RZ, R24 ;  /* 0x000000ffff077224 */ /* 0x000fe400078e0018 */
[----:B------:R-:W-:-:S02]  /*fd60*/  IMAD.MOV.U32 R24, RZ, RZ, 0x1 ;  /* 0x00000001ff187424 */ /* 0x000fc400078e00ff */
[----:B------:R-:W-:-:S03]  /*fd70*/  IMAD.WIDE.U32 R6, R9, R18, R6 ;  /* 0x0000001209067225 */ /* 0x000fc600078e0006 */
[----:B------:R-:W3:Y:S01]  /*fd80*/  LDC R21, c[0x0][0x658] ;  /* 0x00019600ff157b82 */ /* 0x000ee20000000800 */
[----:B------:R-:W-:Y:S01]  /*fd90*/  IMAD R9, R9, R19, R8 ;  /* 0x0000001309097224 */ /* 0x000fe200078e0208 */
[----:B0-----:R-:W-:Y:S01]  /*fda0*/  ISETP.NE.U32.AND P0, PT, R22, RZ, PT ;  /* 0x000000ff1600720c */ /* 0x001fe20003f05070 */
[----:B------:R-:W-:-:S03]  /*fdb0*/  IMAD.MOV.U32 R8, RZ, RZ, -0x1 ;  /* 0xffffffffff087424 */ /* 0x000fc600078e00ff */
[----:B------:R-:W-:Y:S02]  /*fdc0*/  IADD3 R7, R7, R9, RZ ;  /* 0x0000000907077210 */ /* 0x000fe40007ffe0ff */
[----:B------:R-:W0:Y:S01]  /*fdd0*/  LDC R18, c[0x0][0x600] ;  /* 0x00018000ff127b82 */ /* 0x000e220000000800 */
[----:B------:R-:W-:Y:S02]  /*fde0*/  ISETP.NE.AND.EX P0, PT, R23, RZ, PT, P0 ;  /* 0x000000ff1700720c */ /* 0x000fe40003f05300 */
[-CC-:B-1----:R-:W-:Y:S02]  /*fdf0*/  SHF.R.U64 R12, R6, R10.reuse, R7.reuse ;  /* 0x0000000a060c7219 */ /* 0x182fe40000001207 */
[----:B------:R-:W-:-:S03]  /*fe00*/  SHF.R.U32.HI R7, RZ, R10, R7 ;  /* 0x0000000aff077219 */ /* 0x000fc60000011607 */
[----:B------:R-:W1:Y:S01]  /*fe10*/  LDC R19, c[0x0][0x648] ;  /* 0x00019200ff137b82 */ /* 0x000e620000000800 */
[-CC-:B--2---:R-:W-:Y:S02]  /*fe20*/  SHF.R.U64 R17, R12, R16.reuse, R7.reuse ;  /* 0x000000100c117219 */ /* 0x184fe40000001207 */
[----:B------:R-:W-:-:S05]  /*fe30*/  SHF.R.U32.HI R6, RZ, R16, R7 ;  /* 0x00000010ff067219 */ /* 0x000fca0000011607 */
[----:B------:R-:W2:Y:S01]  /*fe40*/  LDC R20, c[0x0][0x638] ;  /* 0x00018e00ff147b82 */ /* 0x000ea20000000800 */
[-CC-:B---3--:R-:W-:Y:S02]  /*fe50*/  SHF.R.U64 R16, R17, R21.reuse, R6.reuse ;  /* 0x0000001511107219 */ /* 0x188fe40000001206 */
[-C--:B------:R-:W-:Y:S02]  /*fe60*/  SHF.L.U32 R8, R8, R21.reuse, RZ ;  /* 0x0000001508087219 */ /* 0x080fe400000006ff */
[----:B------:R-:W-:Y:S01]  /*fe70*/  SHF.R.U32.HI R7, RZ, R21, R6 ;  /* 0x00000015ff077219 */ /* 0x000fe20000011606 */
[----:B------:R-:W-:Y:S01]  /*fe80*/  IMAD.MOV.U32 R6, RZ, RZ, R16 ;  /* 0x000000ffff067224 */ /* 0x000fe200078e0010 */
[----:B------:R-:W-:Y:S01]  /*fe90*/  LOP3.LUT R26, RZ, R8, RZ, 0x33, !PT ;  /* 0x00000008ff1a7212 */ /* 0x000fe200078e33ff */
[----:B------:R-:W3:Y:S01]  /*fea0*/  LDC R25, c[0x0][0x610] ;  /* 0x00018400ff197b82 */ /* 0x000ee20000000800 */
        /* <DEDUP_REMOVED lines=11> */
.L_x_490:
[----:B------:R-:W4:Y:S01]  /*ff60*/  LDC R8, c[0x0][0x65c] ;  /* 0x00019700ff087b82 */ /* 0x000f220000000800 */
[----:B-1----:R-:W-:Y:S01]  /*ff70*/  SHF.R.U64 R6, R6, R19, R7 ;  /* 0x0000001306067219 */ /* 0x002fe20000001207 */
[----:B------:R-:W-:Y:S01]  /*ff80*/  IMAD.MOV.U32 R13, RZ, RZ, R15 ;  /* 0x000000ffff0d7224 */ /* 0x000fe200078e000f */
[----:B------:R-:W-:Y:S02]  /*ff90*/  SHF.L.U32 R24, R24, R21, RZ ;  /* 0x0000001518187219 */ /* 0x000fe400000006ff */
[----:B------:R-:W-:Y:S01]  /*ffa0*/  LOP3.LUT R3, R17, R26, RZ, 0xc0, !PT ;  /* 0x0000001a11037212 */ /* 0x000fe200078ec0ff */
[----:B------:R-:W-:Y:S01]  /*ffb0*/  IMAD.MOV R7, RZ, RZ, -R6 ;  /* 0x000000ffff077224 */ /* 0x000fe200078e0a06 */
[----:B0-----:R-:W-:-:S03]  /*ffc0*/  IADD3 R9, R18, -0x1, RZ ;  /* 0xffffffff12097810 */ /* 0x001fc60007ffe0ff */
[----:B------:R-:W-:Y:S02]  /*ffd0*/  IMAD R3, R24, R6, R3 ;  /* 0x0000000618037224 */ /* 0x000fe400078e0203 */
[----:B------:R-:W-:Y:S01]  /*ffe0*/  IMAD.MOV.U32 R6, RZ, RZ, 0x1 ;  /* 0x00000001ff067424 */ /* 0x000fe200078e00ff */
[----:B----4-:R-:W-:-:S13]  /*fff0*/  ISETP.NE.AND P0, PT, R8, 0x1, PT ;  /* 0x000000010800780c */ /* 0x010fda0003f05270 */
[----:B------:R-:W-:Y:S01]  /*10000*/  @P0 IMAD R4, R5, R14, R2 ;  /* 0x0000000e05040224 */ /* 0x000fe200078e0202 */
[----:B------:R-:W-:Y:S01]  /*10010*/  LOP3.LUT R5, R12, R9, RZ, 0xc0, !PT ;  /* 0x000000090c057212 */ /* 0x000fe200078ec0ff */
[----:B--2---:R-:W-:Y:S02]  /*10020*/  IMAD R2, R7, R20, R16 ;  /* 0x0000001407027224 */ /* 0x004fe400078e0210 */
[----:B---3--:R-:W-:Y:S02]  /*10030*/  IMAD R4, R3, R25, R4 ;  /* 0x0000001903047224 */ /* 0x008fe400078e0204 */
[----:B------:R-:W-:-:S05]  /*10040*/  IMAD R3, R2, R18, R5 ;  /* 0x0000001202037224 */ /* 0x000fca00078e0205 */
[----:B------:R-:W-:Y:S02]  /*10050*/  SEL R17, R3, R4, !P0 ;  /* 0x0000000403117207 */ /* 0x000fe40004000000 */
[----:B------:R-:W-:-:S07]  /*10060*/  SEL R16, R4, R3, !P0 ;  /* 0x0000000304107207 */ /* 0x000fce0004000000 */
.L_x_488:
[----:B------:R-:W-:-:S08]  /*10070*/  NOP ;  /* 0x0000000000007918 */ /* 0x000fd00000000000 */
[----:B0-----:R-:W0:-:S00]  /*10080*/  USETMAXREG.DEALLOC.CTAPOOL 0x28 ;  /* 0x00000028000079c8 */ /* 0x001e0000080e0500 */
[----:B0-----:R-:W-:-:S13]  /*10090*/  ISETP.NE.AND P0, PT, R0, RZ, PT ;  /* 0x000000ff0000720c */ /* 0x001fda0003f05270 */
[----:B------:R-:W-:Y:S05]  /*100a0*/  @P0 EXIT ;  /* 0x000000000000094d */ /* 0x000fea0003800000 */
[----:B------:R-:W-:Y:S01]  /*100b0*/  LOP3.LUT P0, RZ, R6, 0xff, RZ, 0xc0, !PT ;  /* 0x000000ff06ff7812 */ /* 0x000fe2000780c0ff */
[----:B------:R-:W-:Y:S02]  /*100c0*/  IMAD.MOV.U32 R11, RZ, RZ, 0x1 ;  /* 0x00000001ff0b7424 */ /* 0x000fe400078e00ff */
[----:B------:R-:W-:-:S10]  /*100d0*/  IMAD.MOV.U32 R10, RZ, RZ, RZ ;  /* 0x000000ffff0a7224 */ /* 0x000fd400078e00ff */
[----:B------:R-:W-:Y:S05]  /*100e0*/  @!P0 BRA `(.L_x_491) ;  /* 0x0000000c00688947 */ /* 0x000fea0003800000 */
[----:B------:R-:W2:Y:S01]  /*100f0*/  LDL R2, [R1+0x88] ;  /* 0x0000880001027983 */ /* 0x000ea20000100800 */
[----:B------:R-:W0:Y:S01]  /*10100*/  LDC R0, c[0x0][0x28c] ;  /* 0x0000a300ff007b82 */ /* 0x000e220000000800 */
[----:B------:R-:W-:Y:S01]  /*10110*/  ULDC UR5, c[0x0][0x658] ;  /* 0x0001960000057ab9 */ /* 0x000fe20000000800 */
[----:B------:R-:W-:Y:S01]  /*10120*/  UMOV UR7, 0xffffffff ;  /* 0xffffffff00077882 */ /* 0x000fe20000000000 */
[----:B------:R-:W1:Y:S01]  /*10130*/  S2R R8, SR_CgaCtaId ;  /* 0x0000000000087919 */ /* 0x000e620000008800 */
[----:B------:R-:W-:Y:S01]  /*10140*/  ULDC UR6, c[0x0][0xc] ;  /* 0x0000030000067ab9 */ /* 0x000fe20000000800 */
[----:B------:R-:W-:Y:S01]  /*10150*/  USHF.L.U32 UR8, UR7, UR5, URZ ;  /* 0x0000000507087299 */ /* 0x000fe2000800063f */
[----:B------:R-:W-:Y:S01]  /*10160*/  MOV R5, 0x1c00 ;  /* 0x00001c0000057802 */ /* 0x000fe20000000f00 */
[----:B------:R-:W-:Y:S01]  /*10170*/  UMOV UR9, 0x1 ;  /* 0x0000000100097882 */ /* 0x000fe20000000000 */
[----:B------:R-:W-:Y:S01]  /*10180*/  ULDC UR7, c[0x0][0x10] ;  /* 0x0000040000077ab9 */ /* 0x000fe20000000800 */
[----:B------:R-:W-:Y:S01]  /*10190*/  USHF.L.U32 UR18, UR9, UR5, URZ ;  /* 0x0000000509127299 */ /* 0x000fe2000800063f */
[----:B------:R-:W-:Y:S01]  /*101a0*/  BSSY B0, `(.L_x_491) ;  /* 0x00000ce000007945 */ /* 0x000fe20003800000 */
[----:B------:R-:W-:Y:S01]  /*101b0*/  UIMAD.WIDE.U32 UR6, UR6, UR7, URZ ;  /* 0x00000007060672a5 */ /* 0x000fe2000f8e003f */
[----:B------:R-:W-:Y:S01]  /*101c0*/  IMAD.MOV.U32 R6, RZ, RZ, 0x1 ;  /* 0x00000001ff067424 */ /* 0x000fe200078e00ff */
[----:B------:R-:W-:Y:S01]  /*101d0*/  ULDC UR5, c[0x0][0x14] ;  /* 0x0000050000057ab9 */ /* 0x000fe20000000800 */
[----:B------:R-:W-:Y:S01]  /*101e0*/  IMAD.MOV.U32 R11, RZ, RZ, 0x1 ;  /* 0x00000001ff0b7424 */ /* 0x000fe200078e00ff */
[----:B------:R-:W-:Y:S01]  /*101f0*/  UIMAD.WIDE.U32 UR22, UR6, UR5, URZ ;  /* 0x00000005061672a5 */ /* 0x000fe2000f8e003f */
[----:B------:R-:W-:Y:S01]  /*10200*/  IMAD.MOV.U32 R10, RZ, RZ, RZ ;  /* 0x000000ffff0a7224 */ /* 0x000fe200078e00ff */
[----:B------:R-:W-:Y:S01]  /*10210*/  UIMAD UR13, UR7, UR5, URZ ;  /* 0x00000005070d72a4 */ /* 0x000fe2000f8e023f */
[----:B------:R-:W-:Y:S01]  /*10220*/  ULDC UR4, c[0x0][0x600] ;  /* 0x0001800000047ab9 */ /* 0x000fe20000000800 */
[----:B------:R-:W-:-:S02]  /*10230*/  ULOP3.LUT UR17, URZ, UR8, URZ, 0x33, !UPT ;  /* 0x000000083f117292 */ /* 0x000fc4000f8e333f */
[----:B------:R-:W-:Y:S01]  /*10240*/  UIADD3 UR4, UR4, -0x1, URZ ;  /* 0xffffffff04047890 */ /* 0x000fe2000fffe03f */
[----:B0-----:R-:W-:Y:S01]  /*10250*/  VIADD R0, R0, 0x3f ;  /* 0x0000003f00007836 */ /* 0x001fe20000000000 */
[----:B------:R-:W-:Y:S01]  /*10260*/  UIADD3 UR13, UR23, UR13, URZ ;  /* 0x0000000d170d7290 */ /* 0x000fe2000fffe03f */
[----:B------:R-:W-:-:S03]  /*10270*/  ULDC.64 UR24, c[0x0][0x198] ;  /* 0x0000660000187ab9 */ /* 0x000fc60000000a00 */
[----:B------:R-:W-:-:S04]  /*10280*/  SHF.R.S32.HI R3, RZ, 0x1f, R0 ;  /* 0x0000001fff037819 */ /* 0x000fc80000011400 */
[----:B------:R-:W-:Y:S02]  /*10290*/  LEA.HI R3, R3, R0, RZ, 0x6 ;  /* 0x0000000003037211 */ /* 0x000fe400078f30ff */
[----:B-1----:R-:W-:Y:S02]  /*102a0*/  LOP3.LUT R8, R8, 0x1, RZ, 0xc0, !PT ;  /* 0x0000000108087812 */ /* 0x002fe400078ec0ff */
[----:B------:R-:W-:-:S03]  /*102b0*/  SHF.R.S32.HI R7, RZ, 0x6, R3 ;  /* 0x00000006ff077819 */ /* 0x000fc60000011403 */
[----:B------:R-:W-:Y:S02]  /*102c0*/  IMAD R0, R8, R5, 0x18180 ;  /* 0x0001818008007424 */ /* 0x000fe400078e0205 */
[----:B------:R-:W-:Y:S01]  /*102d0*/  VIADD R12, R7, 0x1 ;  /* 0x00000001070c7836 */ /* 0x000fe20000000000 */
[----:B--2---:R-:W-:-:S07]  /*102e0*/  LOP3.LUT R9, R2, 0x2, RZ, 0xfc, !PT ;  /* 0x0000000202097812 */ /* 0x004fce00078efcff */
.L_x_502:
[----:B------:R-:W-:-:S03]  /*102f0*/  UMOV UR5, 0xffffffff ;  /* 0xffffffff00057882 */ /* 0x000fc60000000000 */
[----:B------:R-:W-:Y:S05]  /*10300*/  BRA.DIV UR5, `(.L_x_492) ;  /* 0x00000012055c7947 */ /* 0x000fea000b800000 */
[----:B------:R-:W-:-:S13]  /*10310*/  ELECT P6, URZ, PT ;  /* 0x00000000003f782f */ /* 0x000fda00038c0000 */
.L_x_517:
[----:B------:R-:W0:Y:S01]  /*10320*/  LDC R2, c[0x0][0x28c] ;  /* 0x0000a300ff027b82 */ /* 0x000e220000000800 */
[----:B------:R-:W-:Y:S01]  /*10330*/  BSSY B1, `(.L_x_493) ;  /* 0x000003a000017945 */ /* 0x000fe20003800000 */
[----:B0-----:R-:W-:-:S13]  /*10340*/  ISETP.LT.OR P6, PT, R2, 0x1, !P6 ;  /* 0x000000010200780c */ /* 0x001fda00077c1670 */
[----:B------:R-:W-:Y:S05]  /*10350*/  @P6 BRA `(.L_x_494) ;  /* 0x0000000000dc6947 */ /* 0x000fea0003800000 */
[----:B------:R-:W-:Y:S01]  /*10360*/  IMAD R17, R17, 0x2, R8 ;  /* 0x0000000211117824 */ /* 0x000fe200078e0208 */
[----:B------:R-:W-:Y:S01]  /*10370*/  MOV R2, R12 ;  /* 0x0000000c00027202 */ /* 0x000fe20000000f00 */
[----:B------:R-:W-:Y:S02]  /*10380*/  IMAD R16, R16, 0xc0, RZ ;  /* 0x000000c010107824 */ /* 0x000fe400078e02ff */
[----:B------:R-:W-:Y:S02]  /*10390*/  IMAD.MOV.U32 R19, RZ, RZ, RZ ;  /* 0x000000ffff137224 */ /* 0x000fe400078e00ff */
[----:B------:R-:W-:Y:S02]  /*103a0*/  IMAD.MOV.U32 R3, RZ, RZ, R11 ;  /* 0x000000ffff037224 */ /* 0x000fe400078e000b */
[----:B------:R-:W-:Y:S02]  /*103b0*/  IMAD.MOV.U32 R5, RZ, RZ, R10 ;  /* 0x000000ffff057224 */ /* 0x000fe400078e000a */
[----:B------:R-:W-:-:S07]  /*103c0*/  IMAD R17, R17, 0x70, RZ ;  /* 0x0000007011117824 */ /* 0x000fce00078e02ff */
.L_x_497:
[----:B------:R-:W0:Y:S01]  /*103d0*/  S2R R15, SR_CgaCtaId ;  /* 0x00000000000f7919 */ /* 0x000e220000008800 */
[----:B------:R-:W-:Y:S01]  /*103e0*/  MOV R4, 0x400 ;  /* 0x0000040000047802 */ /* 0x000fe20000000f00 */
[----:B------:R-:W1:Y:S03]  /*103f0*/  S2R R14, SR_TID.X ;  /* 0x00000000000e7919 */ /* 0x000e660000002100 */
[----:B0-----:R-:W-:Y:S02]  /*10400*/  LEA R18, R15, R4, 0x18 ;  /* 0x000000040f127211 */ /* 0x001fe400078ec0ff */
[----:B------:R-:W-:Y:S02]  /*10410*/  SHF.L.U32 R4, R3, 0x1f, RZ ;  /* 0x0000001f03047819 */ /* 0x000fe400000006ff */
[----:B-1----:R-:W-:Y:S01]  /*10420*/  LOP3.LUT P1, RZ, R14, 0x7f, RZ, 0xc0, !PT ;  /* 0x0000007f0eff7812 */ /* 0x002fe2000782c0ff */
[----:B------:R-:W-:-:S04]  /*10430*/  IMAD R15, R5, 0x8, R18 ;  /* 0x00000008050f7824 */ /* 0x000fc800078e0212 */
[----:B------:R-:W0:Y:S08]  /*10440*/  SYNCS.PHASECHK.TRANS64.TRYWAIT P0, [R15+URZ+0x40], R4 ;  /* 0x000040040f0075a7 */ /* 0x000e30000800017f */
[----:B------:R-:W1:Y:S01]  /*10450*/  @!P1 LDC R14, c[0x0][0x500] ;  /* 0x00014000ff0e9b82 */ /* 0x000e620000000800 */
[----:B0-----:R-:W-:Y:S05]  /*10460*/  @!P0 BRA `(.L_x_495) ;  /* 0x0000001000248947 */ /* 0x001fea0003800000 */
.L_x_518:
[----:B0-----:R-:W-:Y:S01]  /*10470*/  PRMT R4, R9, 0x9910, RZ ;  /* 0x0000991009047816 */ /* 0x001fe200000000ff */
[----:B-1----:R0:W-:Y:S03]  /*10480*/  @!P1 SYNCS.ARRIVE.TRANS64 RZ, [R15+URZ], R14 ;  /* 0x0000000e0fff99a7 */ /* 0x0021e6000800003f */
[----:B------:R-:W-:-:S13]  /*10490*/  ISETP.NE.AND P0, PT, R4, 0x2, PT ;  /* 0x000000020400780c */ /* 0x000fda0003f05270 */
[----:B0-----:R-:W-:Y:S05]  /*104a0*/  @P0 BRA `(.L_x_496) ;  /* 0x0000000000040947 */ /* 0x001fea0003800000 */
[----:B------:R-:W-:Y:S01]  /*104b0*/  BPT.TRAP 0x1 ;  /* 0x000000040000795c */ /* 0x000fe20000300000 */
.L_x_496:
[----:B------:R-:W-:Y:S01]  /*104c0*/  IMAD R4, R5, 0x3000, R18 ;  /* 0x0000300005047824 */ /* 0x000fe200078e0212 */
[----:B------:R-:W-:Y:S01]  /*104d0*/  R2UR UR19, R18 ;  /* 0x00000000121372ca */ /* 0x000fe200000e0000 */
[----:B------:R-:W-:Y:S01]  /*104e0*/  VIADD R2, R2, 0xffffffff ;  /* 0xffffffff02027836 */ /* 0x000fe20000000000 */
[----:B------:R-:W-:Y:S01]  /*104f0*/  R2UR UR9, R15 ;  /* 0x000000000f0972ca */ /* 0x000fe200000e0000 */
[----:B------:R-:W-:Y:S01]  /*10500*/  UIADD3 UR6, UP0, UR24, 0xf0, URZ ;  /* 0x000000f018067890 */ /* 0x000fe2000ff1e03f */
[----:B------:R-:W-:Y:S01]  /*10510*/  R2UR UR5, R4 ;  /* 0x00000000040572ca */ /* 0x000fe200000e0000 */
[----:B------:R-:W-:Y:S01]  /*10520*/  IMAD R4, R5, 0x3800, R0 ;  /* 0x0000380005047824 */ /* 0x000fe200078e0200 */
[----:B------:R-:W-:Y:S01]  /*10530*/  R2UR UR11, R16 ;  /* 0x00000000100b72ca */ /* 0x000fe200000e0000 */
[----:B------:R-:W-:Y:S01]  /*10540*/  UIADD3 UR26, UP1, UR24, 0x1f0, URZ ;  /* 0x000001f0181a7890 */ /* 0x000fe2000ff3e03f */
[----:B------:R-:W-:Y:S01]  /*10550*/  R2UR UR10, R19 ;  /* 0x00000000130a72ca */ /* 0x000fe200000e0000 */
[----:B------:R-:W-:Y:S01]  /*10560*/  UIADD3.X UR7, URZ, UR25, URZ, UP0, !UPT ;  /* 0x000000193f077290 */ /* 0x000fe200087fe43f */
[----:B------:R-:W-:Y:S01]  /*10570*/  R2UR UR8, R4 ;  /* 0x00000000040872ca */ /* 0x000fe200000e0000 */
[----:B------:R-:W-:Y:S01]  /*10580*/  VIADD R5, R5, 0x1 ;  /* 0x0000000105057836 */ /* 0x000fe20000000000 */
[----:B------:R-:W-:Y:S01]  /*10590*/  R2UR UR12, R13 ;  /* 0x000000000d0c72ca */ /* 0x000fe200000e0000 */
[----:B------:R-:W-:Y:S01]  /*105a0*/  UIADD3.X UR27, URZ, UR25, URZ, UP1, !UPT ;  /* 0x000000193f1b7290 */ /* 0x000fe20008ffe43f */
[----:B------:R-:W-:Y:S01]  /*105b0*/  R2UR UR20, R17 ;  /* 0x00000000111472ca */ /* 0x000fe200000e0000 */
[----:B------:R-:W-:Y:S01]  /*105c0*/  UMOV UR14, 0x0 ;  /* 0x00000000000e7882 */ /* 0x000fe20000000000 */
[----:B------:R-:W-:Y:S01]  /*105d0*/  ISETP.GT.AND P1, PT, R2, 0x1, PT ;  /* 0x000000010200780c */ /* 0x000fe20003f24270 */
[----:B------:R-:W-:Y:S01]  /*105e0*/  UIADD3 UR16, UR5, 0x180, URZ ;  /* 0x0000018005107890 */ /* 0x000fe2000fffe03f */
[----:B------:R-:W-:Y:S01]  /*105f0*/  ISETP.NE.AND P0, PT, R5, 0x8, PT ;  /* 0x000000080500780c */ /* 0x000fe20003f05270 */
[----:B------:R-:W-:Y:S01]  /*10600*/  UMOV UR15, 0x10000000 ;  /* 0x10000000000f7882 */ /* 0x000fe20000000000 */
[----:B------:R-:W-:Y:S01]  /*10610*/  UMOV UR21, 0x30000 ;  /* 0x0003000000157882 */ /* 0x000fe20000000000 */
[----:B------:R-:W-:Y:S01]  /*10620*/  VIADD R19, R19, 0x40 ;  /* 0x0000004013137836 */ /* 0x000fe20000000000 */
[----:B------:R-:W-:Y:S01]  /*10630*/  SEL R4, RZ, 0x1, P0 ;  /* 0x00000001ff047807 */ /* 0x000fe20000000000 */
[----:B------:R-:W-:Y:S01]  /*10640*/  UIADD3 UR5, UR19, UR8, URZ ;  /* 0x0000000813057290 */ /* 0x000fe2000fffe03f */
[----:B------:R-:W-:-:S02]  /*10650*/  SEL R5, R5, RZ, P0 ;  /* 0x000000ff05057207 */ /* 0x000fc40000000000 */
[----:B------:R-:W-:Y:S01]  /*10660*/  UMOV UR8, UR16 ;  /* 0x0000001000087c82 */ /* 0x000fe20008000000 */
[----:B------:R-:W-:Y:S01]  /*10670*/  LOP3.LUT R3, R3, R4, RZ, 0x3c, !PT ;  /* 0x0000000403037212 */ /* 0x000fe200078e3cff */
[----:B------:R0:W-:Y:S02]  /*10680*/  UTMALDG.3D [UR8], [UR6], desc[UR14] ;  /* 0x00000e08060075b4 */ /* 0x0001e40008011000 */
[----:B0-----:R-:W-:Y:S01]  /*10690*/  UMOV UR11, UR20 ;  /* 0x00000014000b7c82 */ /* 0x001fe20008000000 */
[----:B------:R-:W-:Y:S02]  /*106a0*/  UMOV UR8, UR5 ;  /* 0x0000000500087c82 */ /* 0x000fe40008000000 */
[----:B------:R0:W-:Y:S02]  /*106b0*/  UTMALDG.3D.MULTICAST [UR8], [UR26], UR21, desc[UR14] ;  /* 0x00000e081a0073b4 */ /* 0x0001e40008011815 */
[----:B0-----:R-:W-:Y:S05]  /*106c0*/  @P1 BRA `(.L_x_497) ;  /* 0xfffffffc00401947 */ /* 0x001fea000383ffff */
.L_x_494:
[----:B------:R-:W-:Y:S05]  /*106d0*/  BSYNC B1 ;  /* 0x0000000000017941 */ /* 0x000fea0003800000 */
.L_x_493:
[----:B------:R-:W2:Y:S01]  /*106e0*/  LDL.LU R21, [R1+0x8c] ;  /* 0x00008c0001157983 */ /* 0x000ea20000300800 */
[----:B------:R-:W-:Y:S01]  /*106f0*/  LOP3.LUT P1, RZ, R6, 0xff, RZ, 0xc0, !PT ;  /* 0x000000ff06ff7812 */ /* 0x000fe2000782c0ff */
[----:B------:R-:W-:Y:S02]  /*10700*/  ULDC.64 UR6, c[0x0][0x650] ;  /* 0x0001940000067ab9 */ /* 0x000fe40000000a00 */
[----:B------:R-:W3:Y:S01]  /*10710*/  LDL.LU R20, [R1+0x90] ;  /* 0x0000900001147983 */ /* 0x000ee20000300800 */
[----:B------:R-:W-:Y:S01]  /*10720*/  IADD3 R10, R7, R10, RZ ;  /* 0x0000000a070a7210 */ /* 0x000fe20007ffe0ff */
[----:B------:R-:W-:Y:S01]  /*10730*/  BSSY B1, `(.L_x_498) ;  /* 0x0000072000017945 */ /* 0x000fe20003800000 */
[----:B------:R-:W-:Y:S01]  /*10740*/  IMAD.MOV.U32 R16, RZ, RZ, -0x1 ;  /* 0xffffffffff107424 */ /* 0x000fe200078e00ff */
[----:B------:R-:W-:Y:S01]  /*10750*/  PRMT R6, RZ, 0x7610, R6 ;  /* 0x00007610ff067816 */ /* 0x000fe20000000006 */
[----:B------:R-:W-:Y:S01]  /*10760*/  IMAD.MOV.U32 R17, RZ, RZ, -0x1 ;  /* 0xffffffffff117424 */ /* 0x000fe200078e00ff */
[----:B------:R-:W-:Y:S01]  /*10770*/  SHF.R.U32.HI R2, RZ, 0x3, R10 ;  /* 0x00000003ff027819 */ /* 0x000fe2000001160a */
[----:B------:R-:W-:Y:S01]  /*10780*/  IMAD.MOV.U32 R13, RZ, RZ, -0x1 ;  /* 0xffffffffff0d7424 */ /* 0x000fe200078e00ff */
[----:B------:R-:W-:-:S02]  /*10790*/  ISETP.GT.U32.AND P0, PT, R10, 0x7, PT ;  /* 0x000000070a00780c */ /* 0x000fc40003f04070 */
[----:B------:R-:W0:Y:S01]  /*107a0*/  @P1 S2R R4, SR_CgaCtaId ;  /* 0x0000000000041919 */ /* 0x000e220000008800 */
[----:B------:R-:W-:Y:S02]  /*107b0*/  @P1 MOV R3, 0x400 ;  /* 0x0000040000031802 */ /* 0x000fe40000000f00 */
[----:B------:R-:W-:Y:S02]  /*107c0*/  LOP3.LUT R2, R2, 0x1, RZ, 0xc0, !PT ;  /* 0x0000000102027812 */ /* 0x000fe400078ec0ff */
[----:B------:R-:W-:Y:S02]  /*107d0*/  ISETP.LT.U32.AND P0, PT, R7, 0x8, P0 ;  /* 0x000000080700780c */ /* 0x000fe40000701070 */
[----:B------:R-:W-:Y:S02]  /*107e0*/  LOP3.LUT R10, R10, 0x7, RZ, 0xc0, !PT ;  /* 0x000000070a0a7812 */ /* 0x000fe400078ec0ff */
[----:B0-----:R-:W-:-:S04]  /*107f0*/  @P1 LEA R3, R4, R3, 0x18 ;  /* 0x0000000304031211 */ /* 0x001fc800078ec0ff */
[----:B------:R0:W-:Y:S01]  /*10800*/  @P1 SYNCS.ARRIVE.TRANS64.A1T0 RZ, [R3+URZ+0x98], RZ ;  /* 0x000098ff03ff19a7 */ /* 0x0001e2000810003f */
[----:B------:R-:W-:Y:S02]  /*10810*/  ISETP.NE.U32.AND P1, PT, R2, 0x1, PT ;  /* 0x000000010200780c */ /* 0x000fe40003f25070 */
[----:B------:R-:W-:Y:S02]  /*10820*/  SEL R2, RZ, 0x1, !P0 ;  /* 0x00000001ff027807 */ /* 0x000fe40004000000 */
[----:B------:R-:W-:-:S04]  /*10830*/  ISETP.GT.U32.AND P1, PT, R7, 0x7, !P1 ;  /* 0x000000070700780c */ /* 0x000fc80004f24070 */
[----:B0-----:R-:W-:-:S04]  /*10840*/  SEL R3, RZ, 0x1, !P1 ;  /* 0x00000001ff037807 */ /* 0x001fc80004800000 */
[--C-:B------:R-:W-:Y:S02]  /*10850*/  LOP3.LUT R11, R3, R11, R2.reuse, 0x96, !PT ;  /* 0x0000000b030b7212 */ /* 0x100fe400078e9602 */
[----:B------:R-:W-:Y:S02]  /*10860*/  PRMT R2, RZ, 0x7610, R2 ;  /* 0x00007610ff027816 */ /* 0x000fe40000000002 */
[----:B---3--:R-:W-:-:S04]  /*10870*/  IADD3 R20, P2, R20, UR22, RZ ;  /* 0x0000001614147c10 */ /* 0x008fc8000ff5e0ff */
[----:B--2---:R-:W-:Y:S01]  /*10880*/  IADD3.X R21, R21, UR13, RZ, P2, !PT ;  /* 0x0000000d15157c10 */ /* 0x004fe200097fe4ff */
[----:B------:R0:W-:Y:S01]  /*10890*/  STL [R1+0x90], R20 ;  /* 0x0000901401007387 */ /* 0x0001e20000100800 */
[----:B------:R-:W-:-:S03]  /*108a0*/  ISETP.GE.U32.AND P2, PT, R20, UR6, PT ;  /* 0x0000000614007c0c */ /* 0x000fc6000bf46070 */
[----:B------:R0:W-:Y:S01]  /*108b0*/  STL [R1+0x8c], R21 ;  /* 0x00008c1501007387 */ /* 0x0001e20000100800 */
[----:B------:R-:W-:-:S13]  /*108c0*/  ISETP.GE.U32.AND.EX P0, PT, R21, UR7, PT, P2 ;  /* 0x0000000715007c0c */ /* 0x000fda000bf06120 */
[----:B0-----:R-:W-:Y:S05]  /*108d0*/  @P0 BRA `(.L_x_499) ;  /* 0x00000004005c0947 */ /* 0x001fea0003800000 */
[----:B------:R-:W0:Y:S01]  /*108e0*/  S2R R14, SR_CTAID.X ;  /* 0x00000000000e7919 */ /* 0x000e220000002500 */
[----:B------:R-:W-:Y:S01]  /*108f0*/  ULDC.64 UR6, c[0x0][0x628] ;  /* 0x00018a0000067ab9 */ /* 0x000fe20000000a00 */
[----:B------:R-:W-:Y:S01]  /*10900*/  ULDC UR8, c[0x0][0x630] ;  /* 0x00018c0000087ab9 */ /* 0x000fe20000000800 */
[----:B------:R-:W-:Y:S01]  /*10910*/  ISETP.NE.U32.AND P0, PT, RZ, UR6, PT ;  /* 0x00000006ff007c0c */ /* 0x000fe2000bf05070 */
[----:B------:R-:W1:Y:S01]  /*10920*/  S2R R15, SR_CTAID.Y ;  /* 0x00000000000f7919 */ /* 0x000e620000002600 */
[----:B------:R-:W-:Y:S01]  /*10930*/  ULDC UR9, c[0x0][0x150] ;  /* 0x0000540000097ab9 */ /* 0x000fe20000000800 */
[----:B------:R-:W-:Y:S01]  /*10940*/  IMAD.MOV.U32 R2, RZ, RZ, R20 ;  /* 0x000000ffff027224 */ /* 0x000fe200078e0014 */
[----:B------:R-:W-:Y:S01]  /*10950*/  ISETP.NE.AND.EX P0, PT, RZ, UR7, PT, P0 ;  /* 0x00000007ff007c0c */ /* 0x000fe2000bf05300 */
[----:B------:R-:W-:Y:S01]  /*10960*/  IMAD.MOV.U32 R3, RZ, RZ, R21 ;  /* 0x000000ffff037224 */ /* 0x000fe200078e0015 */
[----:B0-----:R-:W-:-:S11]  /*10970*/  I2FP.F32.U32 R16, R14 ;  /* 0x0000000e00107245 */ /* 0x001fd60000201000 */
[----:B------:R-:W-:Y:S05]  /*10980*/  @!P0 BRA `(.L_x_500) ;  /* 0x0000000000288947 */ /* 0x000fea0003800000 */
[----:B------:R-:W-:Y:S02]  /*10990*/  ULDC UR5, c[0x0][0x634] ;  /* 0x00018d0000057ab9 */ /* 0x000fe40000000800 */
[----:B------:R-:W-:-:S05]  /*109a0*/  IADD3 R3, P0, R20, UR5, RZ ;  /* 0x0000000514037c10 */ /* 0x000fca000ff1e0ff */
[----:B------:R-:W-:-:S04]  /*109b0*/  IMAD.X R13, RZ, RZ, R21, P0 ;  /* 0x000000ffff0d7224 */ /* 0x000fc800000e0615 */
[----:B------:R-:W-:-:S04]  /*109c0*/  IMAD.WIDE.U32 R4, R13, UR6, RZ ;  /* 0x000000060d047c25 */ /* 0x000fc8000f8e00ff */
[----:B------:R-:W-:-:S04]  /*109d0*/  IMAD.WIDE.U32 R4, P0, R3, UR7, R4 ;  /* 0x0000000703047c25 */ /* 0x000fc8000f800004 */
[----:B------:R-:W-:-:S04]  /*109e0*/  IMAD.WIDE.U32 R2, R3, UR6, RZ ;  /* 0x0000000603027c25 */ /* 0x000fc8000f8e00ff */
[----:B------:R-:W-:Y:S01]  /*109f0*/  IMAD.MOV.U32 R2, RZ, RZ, R5 ;  /* 0x000000ffff027224 */ /* 0x000fe200078e0005 */
[----:B------:R-:W-:Y:S02]  /*10a00*/  IADD3 RZ, P1, R3, R4, RZ ;  /* 0x0000000403ff7210 */ /* 0x000fe40007f3e0ff */
[----:B------:R-:W-:-:S03]  /*10a10*/  IADD3.X R3, RZ, RZ, RZ, P0, !PT ;  /* 0x000000ffff037210 */ /* 0x000fc600007fe4ff */
[----:B------:R-:W-:-:S08]  /*10a20*/  IMAD.WIDE.U32.X R2, R13, UR7, R2, P1 ;  /* 0x000000070d027c25 */ /* 0x000fd000088e0402 */
.L_x_500:
[--C-:B------:R-:W-:Y:S01]  /*10a30*/  SHF.R.U64 R13, R2, UR8, R3.reuse ;  /* 0x00000008020d7c19 */ /* 0x100fe20008001203 */
[----:B------:R-:W-:Y:S01]  /*10a40*/  ULDC.64 UR6, c[0x0][0x620] ;  /* 0x0001880000067ab9 */ /* 0x000fe20000000a00 */
[----:B------:R-:W-:Y:S01]  /*10a50*/  SHF.R.U32.HI R2, RZ, UR8, R3 ;  /* 0x00000008ff027c19 */ /* 0x000fe20008011603 */
[----:B------:R-:W-:Y:S01]  /*10a60*/  FMUL R16, R16, UR9 ;  /* 0x0000000910107c20 */ /* 0x000fe20008400000 */
[----:B------:R-:W-:Y:S01]  /*10a70*/  IADD3 R17, P0, RZ, -R13, RZ ;  /* 0x8000000dff117210 */ /* 0x000fe20007f1e0ff */
[----:B------:R-:W0:Y:S01]  /*10a80*/  LDC R19, c[0x0][0x144] ;  /* 0x00005100ff137b82 */ /* 0x000e220000000800 */
[----:B-1----:R-:W-:Y:S01]  /*10a90*/  I2FP.F32.U32 R3, R15 ;  /* 0x0000000f00037245 */ /* 0x002fe20000201000 */
[----:B------:R-:W-:Y:S02]  /*10aa0*/  ULDC UR5, c[0x0][0x154] ;  /* 0x0000550000057ab9 */ /* 0x000fe40000000800 */
[----:B------:R-:W-:Y:S01]  /*10ab0*/  IMAD.X R2, RZ, RZ, ~R2, P0 ;  /* 0x000000ffff027224 */ /* 0x000fe200000e0e02 */
[----:B------:R-:W1:Y:S01]  /*10ac0*/  F2I.U32.TRUNC.NTZ R16, R16 ;  /* 0x0000001000107305 */ /* 0x000e62000020f000 */
[----:B------:R-:W-:Y:S01]  /*10ad0*/  FMUL R4, R3, UR5 ;  /* 0x0000000503047c20 */ /* 0x000fe20008400000 */
[----:B------:R-:W-:Y:S01]  /*10ae0*/  IMAD.MOV.U32 R3, RZ, RZ, R21 ;  /* 0x000000ffff037224 */ /* 0x000fe200078e0015 */
[----:B------:R-:W2:Y:S01]  /*10af0*/  LDC R18, c[0x0][0x148] ;  /* 0x00005200ff127b82 */ /* 0x000ea20000000800 */
[----:B------:R-:W-:Y:S01]  /*10b00*/  IMAD R2, R2, UR6, RZ ;  /* 0x0000000602027c24 */ /* 0x000fe2000f8e02ff */
[----:B------:R-:W-:-:S03]  /*10b10*/  ULDC UR5, c[0x0][0x618] ;  /* 0x0001860000057ab9 */ /* 0x000fc60000000800 */
[C---:B------:R-:W-:Y:S01]  /*10b20*/  IMAD R5, R17.reuse, UR7, R2 ;  /* 0x0000000711057c24 */ /* 0x040fe2000f8e0202 */
[----:B------:R-:W3:Y:S01]  /*10b30*/  F2I.U32.TRUNC.NTZ R4, R4 ;  /* 0x0000000400047305 */ /* 0x000ee2000020f000 */
[----:B------:R-:W-:Y:S02]  /*10b40*/  IMAD.MOV.U32 R2, RZ, RZ, R20 ;  /* 0x000000ffff027224 */ /* 0x000fe400078e0014 */
[----:B------:R-:W4:Y:S02]  /*10b50*/  LDC R20, c[0x0][0x65c] ;  /* 0x00019700ff147b82 */ /* 0x000f240000000800 */
[----:B------:R-:W-:Y:S01]  /*10b60*/  IMAD.WIDE.U32 R2, R17, UR6, R2 ;  /* 0x0000000611027c25 */ /* 0x000fe2000f8e0002 */
[----:B------:R-:W-:Y:S02]  /*10b70*/  ULDC.64 UR6, c[0x0][0x640] ;  /* 0x0001900000067ab9 */ /* 0x000fe40000000a00 */
[----:B------:R-:W-:Y:S01]  /*10b80*/  ISETP.NE.U32.AND P0, PT, RZ, UR6, PT ;  /* 0x00000006ff007c0c */ /* 0x000fe2000bf05070 */
[----:B-1----:R-:W-:-:S02]  /*10b90*/  IMAD.MOV R16, RZ, RZ, -R16 ;  /* 0x000000ffff107224 */ /* 0x002fc400078e0a10 */
[----:B------:R-:W-:Y:S01]  /*10ba0*/  IMAD.IADD R3, R3, 0x1, R5 ;  /* 0x0000000103037824 */ /* 0x000fe200078e0205 */
[----:B------:R-:W-:Y:S01]  /*10bb0*/  ISETP.NE.AND.EX P0, PT, RZ, UR7, PT, P0 ;  /* 0x00000007ff007c0c */ /* 0x000fe2000bf05300 */
[----:B0-----:R-:W-:-:S03]  /*10bc0*/  IMAD R14, R19, R16, R14 ;  /* 0x00000010130e7224 */ /* 0x001fc600078e020e */
[--C-:B------:R-:W-:Y:S02]  /*10bd0*/  SHF.R.U64 R16, R2, UR5, R3.reuse ;  /* 0x0000000502107c19 */ /* 0x100fe40008001203 */
[----:B---3--:R-:W-:Y:S02]  /*10be0*/  IADD3 R2, -R4, RZ, RZ ;  /* 0x000000ff04027210 */ /* 0x008fe40007ffe1ff */
[----:B------:R-:W-:Y:S01]  /*10bf0*/  SHF.R.U32.HI R3, RZ, UR5, R3 ;  /* 0x00000005ff037c19 */ /* 0x000fe20008011603 */
[----:B------:R-:W-:Y:S01]  /*10c00*/  ULDC UR5, c[0x0][0x608] ;  /* 0x0001820000057ab9 */ /* 0x000fe20000000800 */
[----:B----4-:R-:W-:-:S13]  /*10c10*/  ISETP.NE.AND P2, PT, R20, 0x1, PT ;  /* 0x000000011400780c */ /* 0x010fda0003f45270 */
[----:B--2---:R-:W-:Y:S01]  /*10c20*/  @P2 IMAD R14, R18, R2, R15 ;  /* 0x00000002120e2224 */ /* 0x004fe200078e020f */
[--C-:B------:R-:W-:Y:S02]  /*10c30*/  SHF.R.U64 R18, R16, UR5, R3.reuse ;  /* 0x0000000510127c19 */ /* 0x100fe40008001203 */
[----:B------:R-:W-:Y:S01]  /*10c40*/  SHF.R.U32.HI R3, RZ, UR5, R3 ;  /* 0x00000005ff037c19 */ /* 0x000fe20008011603 */
[----:B------:R-:W-:-:S03]  /*10c50*/  ULDC UR5, c[0x0][0x658] ;  /* 0x0001960000057ab9 */ /* 0x000fc60000000800 */
[--C-:B------:R-:W-:Y:S02]  /*10c60*/  SHF.R.U64 R15, R18, UR5, R3.reuse ;  /* 0x00000005120f7c19 */ /* 0x100fe40008001203 */
[----:B------:R-:W-:-:S03]  /*10c70*/  SHF.R.U32.HI R17, RZ, UR5, R3 ;  /* 0x00000005ff117c19 */ /* 0x000fc60008011603 */
[----:B------:R-:W-:Y:S02]  /*10c80*/  IMAD.MOV.U32 R4, RZ, RZ, R15 ;  /* 0x000000ffff047224 */ /* 0x000fe400078e000f */
[----:B------:R-:W-:Y:S01]  /*10c90*/  IMAD.MOV.U32 R3, RZ, RZ, R17 ;  /* 0x000000ffff037224 */ /* 0x000fe200078e0011 */
[----:B------:R-:W-:Y:S06]  /*10ca0*/  @!P0 BRA `(.L_x_501) ;  /* 0x00000000002c8947 */ /* 0x000fec0003800000 */
[----:B------:R-:W-:Y:S02]  /*10cb0*/  ULDC UR5, c[0x0][0x64c] ;  /* 0x0001930000057ab9 */ /* 0x000fe40000000800 */
[----:B------:R-:W-:-:S05]  /*10cc0*/  IADD3 R3, P0, R15, UR5, RZ ;  /* 0x000000050f037c10 */ /* 0x000fca000ff1e0ff */
[----:B------:R-:W-:-:S04]  /*10cd0*/  IMAD.X R17, RZ, RZ, R17, P0 ;  /* 0x000000ffff117224 */ /* 0x000fc800000e0611 */
[----:B------:R-:W-:-:S04]  /*10ce0*/  IMAD.WIDE.U32 R4, R17, UR6, RZ ;  /* 0x0000000611047c25 */ /* 0x000fc8000f8e00ff */
[----:B------:R-:W-:-:S04]  /*10cf0*/  IMAD.WIDE.U32 R4, P0, R3, UR7, R4 ;  /* 0x0000000703047c25 */ /* 0x000fc8000f800004 */
[----:B------:R-:W-:-:S04]  /*10d00*/  IMAD.WIDE.U32 R2, R3, UR6, RZ ;  /* 0x0000000603027c25 */ /* 0x000fc8000f8e00ff */
[----:B------:R-:W-:Y:S01]  /*10d10*/  IMAD.MOV.U32 R2, RZ, RZ, R5 ;  /* 0x000000ffff027224 */ /* 0x000fe200078e0005 */
[----:B------:R-:W-:Y:S01]  /*10d20*/  IADD3 RZ, P1, R3, R4, RZ ;  /* 0x0000000403ff7210 */ /* 0x000fe20007f3e0ff */
[----:B------:R-:W-:-:S04]  /*10d30*/  IMAD.X R3, RZ, RZ, RZ, P0 ;  /* 0x000000ffff037224 */ /* 0x000fc800000e06ff */
[----:B------:R-:W-:-:S04]  /*10d40*/  IMAD.WIDE.U32.X R2, R17, UR7, R2, P1 ;  /* 0x0000000711027c25 */ /* 0x000fc800088e0402 */
[----:B------:R-:W-:-:S07]  /*10d50*/  IMAD.MOV.U32 R4, RZ, RZ, R2 ;  /* 0x000000ffff047224 */ /* 0x000fce00078e0002 */
.L_x_501:
[----:B------:R-:W-:Y:S01]  /*10d60*/  ULDC UR5, c[0x0][0x648] ;  /* 0x0001920000057ab9 */ /* 0x000fe20000000800 */
[----:B------:R-:W-:Y:S01]  /*10d70*/  LOP3.LUT R2, R18, UR17, RZ, 0xc0, !PT ;  /* 0x0000001112027c12 */ /* 0x000fe2000f8ec0ff */
[----:B------:R-:W-:Y:S01]  /*10d80*/  ULDC UR6, c[0x0][0x610] ;  /* 0x0001840000067ab9 */ /* 0x000fe20000000800 */
[----:B------:R-:W-:Y:S01]  /*10d90*/  SHF.R.U64 R3, R4, UR5, R3 ;  /* 0x0000000504037c19 */ /* 0x000fe20008001203 */
[----:B------:R-:W-:Y:S01]  /*10da0*/  ULDC UR5, c[0x0][0x638] ;  /* 0x00018e0000057ab9 */ /* 0x000fe20000000800 */
[----:B------:R-:W-:Y:S02]  /*10db0*/  LOP3.LUT R16, R16, UR4, RZ, 0xc0, !PT ;  /* 0x0000000410107c12 */ /* 0x000fe4000f8ec0ff */
[C---:B------:R-:W-:Y:S01]  /*10dc0*/  IADD3 R4, -R3.reuse, RZ, RZ ;  /* 0x000000ff03047210 */ /* 0x040fe20007ffe1ff */
[----:B------:R-:W-:Y:S02]  /*10dd0*/  IMAD R3, R3, UR18, R2 ;  /* 0x0000001203037c24 */ /* 0x000fe4000f8e0202 */
[----:B------:R-:W-:-:S02]  /*10de0*/  IMAD.MOV.U32 R2, RZ, RZ, 0x1 ;  /* 0x00000001ff027424 */ /* 0x000fc400078e00ff */
[----:B------:R-:W-:Y:S01]  /*10df0*/  IMAD R15, R4, UR5, R15 ;  /* 0x00000005040f7c24 */ /* 0x000fe2000f8e020f */
[----:B------:R-:W-:Y:S01]  /*10e00*/  ULDC UR5, c[0x0][0x600] ;  /* 0x0001800000057ab9 */ /* 0x000fe20000000800 */
[----:B------:R-:W-:Y:S02]  /*10e10*/  IMAD R14, R3, UR6, R14 ;  /* 0x00000006030e7c24 */ /* 0x000fe4000f8e020e */
[----:B------:R-:W-:-:S05]  /*10e20*/  IMAD R15, R15, UR5, R16 ;  /* 0x000000050f0f7c24 */ /* 0x000fca000f8e0210 */
[----:B------:R-:W-:Y:S02]  /*10e30*/  SEL R17, R15, R14, !P2 ;  /* 0x0000000e0f117207 */ /* 0x000fe40005000000 */
[----:B------:R-:W-:-:S07]  /*10e40*/  SEL R16, R14, R15, !P2 ;  /* 0x0000000f0e107207 */ /* 0x000fce0005000000 */
.L_x_499:
[----:B------:R-:W-:Y:S05]  /*10e50*/  BSYNC B1 ;  /* 0x0000000000017941 */ /* 0x000fea0003800000 */
.L_x_498:
[----:B------:R-:W-:-:S13]  /*10e60*/  LOP3.LUT P0, RZ, R2, 0xff, RZ, 0xc0, !PT ;  /* 0x000000ff02ff7812 */ /* 0x000fda000780c0ff */
[----:B------:R-:W-:Y:S05]  /*10e70*/  @P0 BRA `(.L_x_502) ;  /* 0xfffffff4001c0947 */ /* 0x000fea000383ffff */
[----:B------:R-:W-:Y:S05]  /*10e80*/  BSYNC B0 ;  /* 0x0000000000007941 */ /* 0x000fea0003800000 */
.L_x_491:
[----:B------:R-:W-:-:S03]  /*10e90*/  UMOV UR5, 0xffffffff ;  /* 0xffffffff00057882 */ /* 0x000fc60000000000 */
[----:B------:R-:W-:Y:S05]  /*10ea0*/  BRA.DIV UR5, `(.L_x_503) ;  /* 0x0000000605a87947 */ /* 0x000fea000b800000 */
[----:B------:R-:W-:-:S13]  /*10eb0*/  ELECT P6, URZ, PT ;  /* 0x00000000003f782f */ /* 0x000fda00038c0000 */
.L_x_521:
[----:B------:R-:W-:Y:S04]  /*10ec0*/  BSSY B0, `(.L_x_504) ;  /* 0x0000050000007945 */ /* 0x000fe80003800000 */
[----:B------:R-:W-:Y:S05]  /*10ed0*/  @!P6 BRA `(.L_x_505) ;  /* 0x000000040038e947 */ /* 0x000fea0003800000 */
[----:B------:R-:W2:Y:S02]  /*10ee0*/  LDL.LU R0, [R1+0x88] ;  /* 0x0000880001007983 */ /* 0x000ea40000300800 */
[----:B--2---:R-:W-:-:S04]  /*10ef0*/  LOP3.LUT R0, R0, 0x2, RZ, 0xfc, !PT ;  /* 0x0000000200007812 */ /* 0x004fc800078efcff */
[----:B------:R-:W-:-:S13]  /*10f00*/  ISETP.NE.AND P0, PT, R0, 0x3, PT ;  /* 0x000000030000780c */ /* 0x000fda0003f05270 */
[----:B------:R-:W-:Y:S05]  /*10f10*/  @!P0 BRA `(.L_x_506) ;  /* 0x0000000000048947 */ /* 0x000fea0003800000 */
[----:B------:R-:W-:Y:S01]  /*10f20*/  BPT.TRAP 0x1 ;  /* 0x000000040000795c */ /* 0x000fe20000300000 */
.L_x_506:
[----:B------:R-:W0:Y:S01]  /*10f30*/  S2R R3, SR_CgaCtaId ;  /* 0x0000000000037919 */ /* 0x000e220000008800 */
[----:B------:R-:W-:Y:S02]  /*10f40*/  MOV R0, 0x400 ;  /* 0x0000040000007802 */ /* 0x000fe40000000f00 */
[----:B------:R-:W-:Y:S02]  /*10f50*/  SHF.L.U32 R2, R11, 0x1f, RZ ;  /* 0x0000001f0b027819 */ /* 0x000fe400000006ff */
[----:B0-----:R-:W-:-:S05]  /*10f60*/  LEA R3, R3, R0, 0x18 ;  /* 0x0000000003037211 */ /* 0x001fca00078ec0ff */
[----:B------:R-:W-:-:S04]  /*10f70*/  VIADD R3, R3, 0x40 ;  /* 0x0000004003037836 */ /* 0x000fc80000000000 */
[C---:B------:R-:W-:Y:S02]  /*10f80*/  IMAD R5, R10.reuse, 0x8, R3 ;  /* 0x000000080a057824 */ /* 0x040fe400078e0203 */
[----:B------:R-:W-:Y:S02]  /*10f90*/  VIADD R10, R10, 0x1 ;  /* 0x000000010a0a7836 */ /* 0x000fe40000000000 */
[----:B------:R-:W0:Y:S03]  /*10fa0*/  SYNCS.PHASECHK.TRANS64.TRYWAIT P0, [R5+URZ], R2 ;  /* 0x00000002050075a7 */ /* 0x000e26000800017f */
[----:B------:R-:W-:-:S04]  /*10fb0*/  ISETP.NE.AND P1, PT, R10, 0x8, PT ;  /* 0x000000080a00780c */ /* 0x000fc80003f25270 */
[----:B------:R-:W-:Y:S02]  /*10fc0*/  SEL R0, RZ, 0x1, P1 ;  /* 0x00000001ff007807 */ /* 0x000fe40000800000 */
[----:B------:R-:W-:Y:S02]  /*10fd0*/  SEL R10, R10, RZ, P1 ;  /* 0x000000ff0a0a7207 */ /* 0x000fe40000800000 */
[----:B------:R-:W-:-:S03]  /*10fe0*/  LOP3.LUT R11, R11, R0, RZ, 0x3c, !PT ;  /* 0x000000000b0b7212 */ /* 0x000fc600078e3cff */
[----:B------:R-:W-:Y:S01]  /*10ff0*/  IMAD R7, R10, 0x8, R3 ;  /* 0x000000080a077824 */ /* 0x000fe200078e0203 */
[----:B------:R-:W-:Y:S01]  /*11000*/  SHF.L.U32 R4, R11, 0x1f, RZ ;  /* 0x0000001f0b047819 */ /* 0x000fe200000006ff */
[----:B0-----:R-:W-:Y:S06]  /*11010*/  @!P0 BRA `(.L_x_507) ;  /* 0x00000004006c8947 */ /* 0x001fec0003800000 */
.L_x_522:
[----:B------:R-:W1:Y:S01]  /*11020*/  SYNCS.PHASECHK.TRANS64.TRYWAIT P0, [R7+URZ], R4 ;  /* 0x00000004070075a7 */ /* 0x000e62000800017f */
[----:B------:R-:W-:-:S05]  /*11030*/  VIADD R0, R10, 0x1 ;  /* 0x000000010a007836 */ /* 0x000fca0000000000 */
[----:B------:R-:W-:-:S04]  /*11040*/  ISETP.NE.AND P1, PT, R0, 0x8, PT ;  /* 0x000000080000780c */ /* 0x000fc80003f25270 */
[----:B0-----:R-:W-:Y:S02]  /*11050*/  SEL R2, RZ, 0x1, P1 ;  /* 0x00000001ff027807 */ /* 0x001fe40000800000 */
[----:B------:R-:W-:Y:S02]  /*11060*/  SEL R0, R0, RZ, P1 ;  /* 0x000000ff00007207 */ /* 0x000fe40000800000 */
[----:B------:R-:W-:Y:S02]  /*11070*/  LOP3.LUT R11, R11, R2, RZ, 0x3c, !PT ;  /* 0x000000020b0b7212 */ /* 0x000fe400078e3cff */
[----:B------:R-:W-:Y:S02]  /*11080*/  LEA R6, R0, R3, 0x3 ;  /* 0x0000000300067211 */ /* 0x000fe400078e18ff */
[----:B------:R-:W-:Y:S01]  /*11090*/  SHF.L.U32 R5, R11, 0x1f, RZ ;  /* 0x0000001f0b057819 */ /* 0x000fe200000006ff */
[----:B-1----:R-:W-:Y:S06]  /*110a0*/  @!P0 BRA `(.L_x_508) ;  /* 0x00000004005c8947 */ /* 0x002fec0003800000 */
.L_x_523:
[----:B------:R-:W1:Y:S01]  /*110b0*/  SYNCS.PHASECHK.TRANS64.TRYWAIT P0, [R6+URZ], R5 ;  /* 0x00000005060075a7 */ /* 0x000e62000800017f */
[----:B------:R-:W-:-:S05]  /*110c0*/  VIADD R0, R0, 0x1 ;  /* 0x0000000100007836 */ /* 0x000fca0000000000 */
[----:B------:R-:W-:-:S04]  /*110d0*/  ISETP.NE.AND P1, PT, R0, 0x8, PT ;  /* 0x000000080000780c */ /* 0x000fc80003f25270 */
[----:B------:R-:W-:Y:S02]  /*110e0*/  SEL R2, RZ, 0x1, P1 ;  /* 0x00000001ff027807 */ /* 0x000fe40000800000 */
[----:B------:R-:W-:Y:S02]  /*110f0*/  SEL R0, R0, RZ, P1 ;  /* 0x000000ff00007207 */ /* 0x000fe40000800000 */
[----:B------:R-:W-:-:S03]  /*11100*/  LOP3.LUT R11, R11, R2, RZ, 0x3c, !PT ;  /* 0x000000020b0b7212 */ /* 0x000fc600078e3cff */
[----:B0-----:R-:W-:Y:S01]  /*11110*/  IMAD R7, R0, 0x8, R3 ;  /* 0x0000000800077824 */ /* 0x001fe200078e0203 */
[----:B------:R-:W-:Y:S01]  /*11120*/  SHF.L.U32 R4, R11, 0x1f, RZ ;  /* 0x0000001f0b047819 */ /* 0x000fe200000006ff */
[----:B-1----:R-:W-:Y:S06]  /*11130*/  @!P0 BRA `(.L_x_509) ;  /* 0x00000004004c8947 */ /* 0x002fec0003800000 */
.L_x_524:
        /* <DEDUP_REMOVED lines=9> */
.L_x_525:
        /* <DEDUP_REMOVED lines=9> */
.L_x_526:
[----:B------:R-:W1:Y:S01]  /*11260*/  SYNCS.PHASECHK.TRANS64.TRYWAIT P0, [R7+URZ], R4 ;  /* 0x00000004070075a7 */ /* 0x000e62000800017f */
[----:B------:R-:W-:-:S04]  /*11270*/  IADD3 R0, R0, 0x1, RZ ;  /* 0x0000000100007810 */ /* 0x000fc80007ffe0ff */
[----:B------:R-:W-:-:S04]  /*11280*/  ISETP.NE.AND P1, PT, R0, 0x8, PT ;  /* 0x000000080000780c */ /* 0x000fc80003f25270 */
[----:B------:R-:W-:Y:S02]  /*11290*/  SEL R2, RZ, 0x1, P1 ;  /* 0x00000001ff027807 */ /* 0x000fe40000800000 */
[----:B------:R-:W-:Y:S02]  /*112a0*/  SEL R0, R0, RZ, P1 ;  /* 0x000000ff00007207 */ /* 0x000fe40000800000 */
[----:B------:R-:W-:-:S03]  /*112b0*/  LOP3.LUT R11, R11, R2, RZ, 0x3c, !PT ;  /* 0x000000020b0b7212 */ /* 0x000fc600078e3cff */
[----:B0-----:R-:W-:Y:S01]  /*112c0*/  IMAD R6, R0, 0x8, R3 ;  /* 0x0000000800067824 */ /* 0x001fe200078e0203 */
[----:B------:R-:W-:Y:S01]  /*112d0*/  SHF.L.U32 R5, R11, 0x1f, RZ ;  /* 0x0000001f0b057819 */ /* 0x000fe200000006ff */
[----:B-1----:R-:W-:Y:S06]  /*112e0*/  @!P0 BRA `(.L_x_512) ;  /* 0x00000004001c8947 */ /* 0x002fec0003800000 */
.L_x_527:
[----:B------:R-:W1:Y:S01]  /*112f0*/  SYNCS.PHASECHK.TRANS64.TRYWAIT P0, [R6+URZ], R5 ;  /* 0x00000005060075a7 */ /* 0x000e62000800017f */
[----:B------:R-:W-:-:S05]  /*11300*/  VIADD R0, R0, 0x1 ;  /* 0x0000000100007836 */ /* 0x000fca0000000000 */
[----:B------:R-:W-:-:S04]  /*11310*/  ISETP.NE.AND P1, PT, R0, 0x8, PT ;  /* 0x000000080000780c */ /* 0x000fc80003f25270 */
[----:B------:R-:W-:Y:S02]  /*11320*/  SEL R2, RZ, 0x1, P1 ;  /* 0x00000001ff027807 */ /* 0x000fe40000800000 */
[----:B------:R-:W-:Y:S02]  /*11330*/  SEL R0, R0, RZ, P1 ;  /* 0x000000ff00007207 */ /* 0x000fe40000800000 */
[----:B------:R-:W-:Y:S01]  /*11340*/  LOP3.LUT R2, R11, R2, RZ, 0x3c, !PT ;  /* 0x000000020b027212 */ /* 0x000fe200078e3cff */
[----:B-1----:R-:W-:Y:S06]  /*11350*/  @!P0 BRA `(.L_x_513) ;  /* 0x0000000400148947 */ /* 0x002fec0003800000 */
.L_x_528:
[----:B------:R-:W-:Y:S01]  /*11360*/  IMAD R3, R0, 0x8, R3 ;  /* 0x0000000800037824 */ /* 0x000fe200078e0203 */
[----:B------:R-:W-:-:S07]  /*11370*/  SHF.L.U32 R0, R2, 0x1f, RZ ;  /* 0x0000001f02007819 */ /* 0x000fce00000006ff */
.L_x_514:
[----:B--2---:R2:W3:Y:S02]  /*11380*/  SYNCS.PHASECHK.TRANS64.TRYWAIT P0, [R3+URZ], R0 ;  /* 0x00000000030075a7 */ /* 0x0044e4000800017f */
[----:B---3--:R-:W-:Y:S05]  /*11390*/  @!P0 NANOSLEEP.SYNCS 0x989680 ;  /* 0x009896800000895d */ /* 0x008fea0003900000 */
[----:B------:R-:W3:Y:S02]  /*113a0*/  @!P0 SYNCS.PHASECHK.TRANS64 P0, [R3+URZ], R0 ;  /* 0x00000000030085a7 */ /* 0x000ee4000800007f */
[----:B---3--:R-:W-:Y:S05]  /*113b0*/  @!P0 BRA `(.L_x_514) ;  /* 0xfffffffc00f08947 */ /* 0x008fea000383ffff */
.L_x_505:
[----:B------:R-:W-:Y:S05]  /*113c0*/  BSYNC B0 ;  /* 0x0000000000007941 */ /* 0x000fea0003800000 */
.L_x_504:
[----:B------:R-:W-:Y:S05]  /*113d0*/  EXIT ;  /* 0x000000000000794d */ /* 0x000fea0003800000 */
.L_x_22:
[----:B--2---:R2:W3:Y:S02]  /*113e0*/  SYNCS.PHASECHK.TRANS64.TRYWAIT P1, [R5+URZ], R0 ;  /* 0x00000000050075a7 */ /* 0x0044e4000802017f */
[----:B---3--:R-:W-:Y:S05]  /*113f0*/  @!P1 NANOSLEEP.SYNCS 0x989680 ;  /* 0x009896800000995d */ /* 0x008fea0003900000 */
[----:B------:R-:W3:Y:S02]  /*11400*/  @!P1 SYNCS.PHASECHK.TRANS64 P1, [R5+URZ], R0 ;  /* 0x00000000050095a7 */ /* 0x000ee4000802007f */
[----:B---3--:R-:W-:Y:S05]  /*11410*/  @!P1 BRA `(.L_x_22) ;  /* 0xfffffffc00f09947 */ /* 0x008fea000383ffff */
[----:B------:R-:W-:Y:S05]  /*11420*/  BRA `(.L_x_21) ;  /* 0xffffff0000987947 */ /* 0x000fea000383ffff */
.L_x_27:
[----:B--2---:R2:W3:Y:S02]  /*11430*/  SYNCS.PHASECHK.TRANS64.TRYWAIT P1, [R6+URZ], R7 ;  /* 0x00000007060075a7 */ /* 0x0044e4000802017f */
[----:B---3--:R-:W-:Y:S05]  /*11440*/  @!P1 NANOSLEEP.SYNCS 0x989680 ;  /* 0x009896800000995d */ /* 0x008fea0003900000 */
[----:B------:R-:W3:Y:S02]  /*11450*/  @!P1 SYNCS.PHASECHK.TRANS64 P1, [R6+URZ], R7 ;  /* 0x00000007060095a7 */ /* 0x000ee4000802007f */
[----:B---3--:R-:W-:Y:S05]  /*11460*/  @!P1 BRA `(.L_x_27) ;  /* 0xfffffffc00f09947 */ /* 0x008fea000383ffff */
[----:B------:R-:W-:Y:S05]  /*11470*/  BRA `(.L_x_26) ;  /* 0xffffff1400687947 */ /* 0x000fea000383ffff */
.L_x_492:
[----:B------:R-:W-:Y:S01]  /*11480*/  BSSY B1, `(.L_x_515) ;  /* 0x0000006000017945 */ /* 0x000fe20003800000 */
[----:B------:R-:W-:-:S07]  /*11490*/  IMAD.MOV.U32 R15, RZ, RZ, -0x1 ;  /* 0xffffffffff0f7424 */ /* 0x000fce00078e00ff */
[----:B------:R-:W-:Y:S05]  /*114a0*/  WARPSYNC.COLLECTIVE R15, `(.L_x_516) ;  /* 0x000000000f0c7348 */ /* 0x000fea0003c00000 */
[----:B------:R-:W-:Y:S02]  /*114b0*/  ELECT P6, UR62, PT ;  /* 0x00000000003e782f */ /* 0x000fe400038c0000 */
[----:B------:R-:W-:Y:S01]  /*114c0*/  MOV R14, UR62 ;  /* 0x0000003e000e7c02 */ /* 0x000fe20008000f00 */
[----:B------:R-:W-:Y:S10]  /*114d0*/  ENDCOLLECTIVE ;  /* 0x000000000000791b */ /* 0x000ff40003800000 */
.L_x_516:
[----:B------:R-:W-:Y:S05]  /*114e0*/  BSYNC B1 ;  /* 0x0000000000017941 */ /* 0x000fea0003800000 */
.L_x_515:
[----:B------:R-:W-:Y:S05]  /*114f0*/  BRA `(.L_x_517) ;  /* 0xffffffec00887947 */ /* 0x000fea000383ffff */
.L_x_495:
[----:B0-----:R0:W2:Y:S02]  /*11500*/  SYNCS.PHASECHK.TRANS64.TRYWAIT P0, [R15+URZ+0x40], R4 ;  /* 0x000040040f0075a7 */ /* 0x0010a4000800017f */
[----:B--2---:R-:W-:Y:S05]  /*11510*/  @!P0 NANOSLEEP.SYNCS 0x989680 ;  /* 0x009896800000895d */ /* 0x004fea0003900000 */
[----:B------:R-:W2:Y:S02]  /*11520*/  @!P0 SYNCS.PHASECHK.TRANS64 P0, [R15+URZ+0x40], R4 ;  /* 0x000040040f0085a7 */ /* 0x000ea4000800007f */
[----:B--2---:R-:W-:Y:S05]  /*11530*/  @!P0 BRA `(.L_x_495) ;  /* 0xfffffffc00f08947 */ /* 0x004fea000383ffff */
[----:B------:R-:W-:Y:S05]  /*11540*/  BRA `(.L_x_518) ;  /* 0xffffffec00c87947 */ /* 0x000fea000383ffff */
.L_x_503:
[----:B------:R-:W-:Y:S01]  /*11550*/  BSSY B0, `(.L_x_519) ;  /* 0x0000006000007945 */ /* 0x000fe20003800000 */
[----:B------:R-:W-:-:S07]  /*11560*/  IMAD.MOV.U32 R15, RZ, RZ, -0x1 ;  /* 0xffffffffff0f7424 */ /* 0x000fce00078e00ff */
[----:B------:R-:W-:Y:S05]  /*11570*/  WARPSYNC.COLLECTIVE R15, `(.L_x_520) ;  /* 0x000000000f0c7348 */ /* 0x000fea0003c00000 */
[----:B------:R-:W-:Y:S02]  /*11580*/  ELECT P6, UR62, PT ;  /* 0x00000000003e782f */ /* 0x000fe400038c0000 */
[----:B------:R-:W-:Y:S01]  /*11590*/  MOV R14, UR62 ;  /* 0x0000003e000e7c02 */ /* 0x000fe20008000f00 */
[----:B------:R-:W-:Y:S10]  /*115a0*/  ENDCOLLECTIVE ;  /* 0x000000000000791b */ /* 0x000ff40003800000 */
.L_x_520:
[----:B------:R-:W-:Y:S05]  /*115b0*/  BSYNC B0 ;  /* 0x0000000000007941 */ /* 0x000fea0003800000 */
.L_x_519:
[----:B------:R-:W-:Y:S05]  /*115c0*/  BRA `(.L_x_521) ;  /* 0xfffffff8003c7947 */ /* 0x000fea000383ffff */
.L_x_507:
[----:B0-----:R0:W1:Y:S02]  /*115d0*/  SYNCS.PHASECHK.TRANS64.TRYWAIT P0, [R5+URZ], R2 ;  /* 0x00000002050075a7 */ /* 0x001064000800017f */
[----:B-1----:R-:W-:Y:S05]  /*115e0*/  @!P0 NANOSLEEP.SYNCS 0x989680 ;  /* 0x009896800000895d */ /* 0x002fea0003900000 */
[----:B------:R-:W1:Y:S02]  /*115f0*/  @!P0 SYNCS.PHASECHK.TRANS64 P0, [R5+URZ], R2 ;  /* 0x00000002050085a7 */ /* 0x000e64000800007f */
[----:B-1----:R-:W-:Y:S05]  /*11600*/  @!P0 BRA `(.L_x_507) ;  /* 0xfffffffc00f08947 */ /* 0x002fea000383ffff */
[----:B------:R-:W-:Y:S05]  /*11610*/  BRA `(.L_x_522) ;  /* 0xfffffff800807947 */ /* 0x000fea000383ffff */
.L_x_508:
[----:B0-----:R0:W1:Y:S02]  /*11620*/  SYNCS.PHASECHK.TRANS64.TRYWAIT P0, [R7+URZ], R4 ;  /* 0x00000004070075a7 */ /* 0x001064000800017f */
[----:B-1----:R-:W-:Y:S05]  /*11630*/  @!P0 NANOSLEEP.SYNCS 0x989680 ;  /* 0x009896800000895d */ /* 0x002fea0003900000 */
[----:B------:R-:W1:Y:S02]  /*11640*/  @!P0 SYNCS.PHASECHK.TRANS64 P0, [R7+URZ], R4 ;  /* 0x00000004070085a7 */ /* 0x000e64000800007f */
[----:B-1----:R-:W-:Y:S05]  /*11650*/  @!P0 BRA `(.L_x_508) ;  /* 0xfffffffc00f08947 */ /* 0x002fea000383ffff */
[----:B------:R-:W-:Y:S05]  /*11660*/  BRA `(.L_x_523) ;  /* 0xfffffff800907947 */ /* 0x000fea000383ffff */
.L_x_509:
[----:B0-----:R0:W1:Y:S02]  /*11670*/  SYNCS.PHASECHK.TRANS64.TRYWAIT P0, [R6+URZ], R5 ;  /* 0x00000005060075a7 */ /* 0x001064000800017f */
[----:B-1----:R-:W-:Y:S05]  /*11680*/  @!P0 NANOSLEEP.SYNCS 0x989680 ;  /* 0x009896800000895d */ /* 0x002fea0003900000 */
[----:B------:R-:W1:Y:S02]  /*11690*/  @!P0 SYNCS.PHASECHK.TRANS64 P0, [R6+URZ], R5 ;  /* 0x00000005060085a7 */ /* 0x000e64000800007f */
[----:B-1----:R-:W-:Y:S05]  /*116a0*/  @!P0 BRA `(.L_x_509) ;  /* 0xfffffffc00f08947 */ /* 0x002fea000383ffff */
[----:B------:R-:W-:Y:S05]  /*116b0*/  BRA `(.L_x_524) ;  /* 0xfffffff800a07947 */ /* 0x000fea000383ffff */
.L_x_510:
[----:B0-----:R0:W1:Y:S02]  /*116c0*/  SYNCS.PHASECHK.TRANS64.TRYWAIT P0, [R7+URZ], R4 ;  /* 0x00000004070075a7 */ /* 0x001064000800017f */
[----:B-1----:R-:W-:Y:S05]  /*116d0*/  @!P0 NANOSLEEP.SYNCS 0x989680 ;  /* 0x009896800000895d */ /* 0x002fea0003900000 */
[----:B------:R-:W1:Y:S02]  /*116e0*/  @!P0 SYNCS.PHASECHK.TRANS64 P0, [R7+URZ], R4 ;  /* 0x00000004070085a7 */ /* 0x000e64000800007f */
[----:B-1----:R-:W-:Y:S05]  /*116f0*/  @!P0 BRA `(.L_x_510) ;  /* 0xfffffffc00f08947 */ /* 0x002fea000383ffff */
[----:B------:R-:W-:Y:S05]  /*11700*/  BRA `(.L_x_525) ;  /* 0xfffffff800b07947 */ /* 0x000fea000383ffff */
.L_x_511:
[----:B0-----:R0:W1:Y:S02]  /*11710*/  SYNCS.PHASECHK.TRANS64.TRYWAIT P0, [R6+URZ], R5 ;  /* 0x00000005060075a7 */ /* 0x001064000800017f */
[----:B-1----:R-:W-:Y:S05]  /*11720*/  @!P0 NANOSLEEP.SYNCS 0x989680 ;  /* 0x009896800000895d */ /* 0x002fea0003900000 */
[----:B------:R-:W1:Y:S02]  /*11730*/  @!P0 SYNCS.PHASECHK.TRANS64 P0, [R6+URZ], R5 ;  /* 0x00000005060085a7 */ /* 0x000e64000800007f */
[----:B-1----:R-:W-:Y:S05]  /*11740*/  @!P0 BRA `(.L_x_511) ;  /* 0xfffffffc00f08947 */ /* 0x002fea000383ffff */
[----:B------:R-:W-:Y:S05]  /*11750*/  BRA `(.L_x_526) ;  /* 0xfffffff800c07947 */ /* 0x000fea000383ffff */
.L_x_512:
[----:B0-----:R0:W1:Y:S02]  /*11760*/  SYNCS.PHASECHK.TRANS64.TRYWAIT P0, [R7+URZ], R4 ;  /* 0x00000004070075a7 */ /* 0x001064000800017f */
[----:B-1----:R-:W-:Y:S05]  /*11770*/  @!P0 NANOSLEEP.SYNCS 0x989680 ;  /* 0x009896800000895d */ /* 0x002fea0003900000 */
[----:B------:R-:W1:Y:S02]  /*11780*/  @!P0 SYNCS.PHASECHK.TRANS64 P0, [R7+URZ], R4 ;  /* 0x00000004070085a7 */ /* 0x000e64000800007f */
[----:B-1----:R-:W-:Y:S05]  /*11790*/  @!P0 BRA `(.L_x_512) ;  /* 0xfffffffc00f08947 */ /* 0x002fea000383ffff */
[----:B------:R-:W-:Y:S05]  /*117a0*/  BRA `(.L_x_527) ;  /* 0xfffffff800d07947 */ /* 0x000fea000383ffff */
.L_x_513:
[----:B-1----:R1:W2:Y:S02]  /*117b0*/  SYNCS.PHASECHK.TRANS64.TRYWAIT P0, [R6+URZ], R5 ;  /* 0x00000005060075a7 */ /* 0x0022a4000800017f */
[----:B--2---:R-:W-:Y:S05]  /*117c0*/  @!P0 NANOSLEEP.SYNCS 0x989680 ;  /* 0x009896800000895d */ /* 0x004fea0003900000 */
[----:B------:R-:W2:Y:S02]  /*117d0*/  @!P0 SYNCS.PHASECHK.TRANS64 P0, [R6+URZ], R5 ;  /* 0x00000005060085a7 */ /* 0x000ea4000800007f */
[----:B--2---:R-:W-:Y:S05]  /*117e0*/  @!P0 BRA `(.L_x_513) ;  /* 0xfffffffc00f08947 */ /* 0x004fea000383ffff */
[----:B------:R-:W-:Y:S05]  /*117f0*/  BRA `(.L_x_528) ;  /* 0xfffffff800d87947 */ /* 0x000fea000383ffff */
.L_x_529:
[----:B------:R-:W-:-:S00]  /*11800*/  BRA `(.L_x_529) ;  /* 0xfffffffc00fc7947 */ /* 0x000fc0000383ffff */
[----:B------:R-:W-:-:S00]  /*11810*/  NOP ;  /* 0x0000000000007918 */ /* 0x000fc00000000000 */
        /* <DEDUP_REMOVED lines=14> */
.L_x_530:


//--------------------- .nv.global.init           --------------------------
	.section	.nv.global.init,"aw",@progbits
.nv.global.init:
	.type		$str$22,@object
	.size		$str$22,($str$23 - $str$22)
$str$22:
        /*0000*/ 	.byte	0x6b, 0x5f, 0x74, 0x69, 0x6c, 0x65, 0x5f, 0x63, 0x6f, 0x75, 0x6e, 0x74, 0x20, 0x3e, 0x3d, 0x20
        /*0010*/ 	.byte	0x31, 0x00
	.type		$str$23,@object
	.size		$str$23,(__unnamed_1 - $str$23)
$str$23:
        /*0012*/ 	.byte	0x2f, 0x74, 0x6d, 0x70, 0x2f, 0x63, 0x75, 0x74, 0x6c, 0x61, 0x73, 0x73, 0x5f, 0x73, 0x77, 0x65
        /*0022*/ 	.byte	0x65, 0x70, 0x5f, 0x73, 0x72, 0x63, 0x2f, 0x69, 0x6e, 0x63, 0x6c, 0x75, 0x64, 0x65, 0x2f, 0x63
        /*0032*/ 	.byte	0x75, 0x74, 0x6c, 0x61, 0x73, 0x73, 0x2f, 0x67, 0x65, 0x6d, 0x6d, 0x2f, 0x63, 0x6f, 0x6c, 0x6c
        /*0042*/ 	.byte	0x65, 0x63, 0x74, 0x69, 0x76, 0x65, 0x2f, 0x73, 0x6d, 0x39, 0x30, 0x5f, 0x6d, 0x6d, 0x61, 0x5f
        /*0052*/ 	.byte	0x74, 0x6d, 0x61, 0x5f, 0x67, 0x6d, 0x6d, 0x61, 0x5f, 0x73, 0x73, 0x5f, 0x77, 0x61, 0x72, 0x70
        /*0062*/ 	.byte	0x73, 0x70, 0x65, 0x63, 0x69, 0x61, 0x6c, 0x69, 0x7a, 0x65, 0x64, 0x2e, 0x68, 0x70, 0x70, 0x00
	.type		__unnamed_1,@object
	.size		__unnamed_1,(.L_0 - __unnamed_1)
__unnamed_1:
        /* <DEDUP_REMOVED lines=173> */
        /*0b42*/ 	.byte	0x69, 0x64, 0x65, 0x6e, 0x74, 0x69, 0x74, 0x79, 0x5d, 0x00
.L_0:


//--------------------- .nv.shared._ZN7cutlass13device_kernelINS_4gemm6kernel13GemmUniversalIN4cute5tupleIJiiiiEEENS1_10collective13CollectiveMmaINS1_34MainloopSm90TmaGmmaWarpSpecializedILi8ENS5_IJNS4_1CILi2EEENSA_ILi1EEESC_EEENS1_35KernelTmaWarpSpecializedCooperativeEEENS5_IJNSA_ILi192EEENSA_ILi224EEENSA_ILi64EEEEEEaNS5_IJlSC_lEEEaSK_NS4_8TiledMMAINS4_8MMA_AtomIJNS4_4SM904GMMA26MMA_64x32x32_S32S8S8_SS_TNEEEENS4_6LayoutISD_NS5_IJSC_NSA_ILi0EEESS_EEEEENS5_IJNS4_10UnderscoreESV_SV_EEEEENS4_13SM90_TMA_LOADENS4_14ComposedLayoutINS4_7SwizzleILi2ELi4ELi3EEENS4_18smem_ptr_flag_bitsILi8EEENSR_INS5_IJNSA_ILi8EEESI_EEENS5_IJSI_SC_EEEEEEEvNS4_8identityENS4_23SM90_TMA_LOAD_MULTICASTES18_vS19_EENS_8epilogue10collective6detail29Sm90TmaWarpSpecializedAdapterINS1D_15DefaultEpilogueIaSK_SK_NS1C_6thread17LinearCombinationIaLi1EiiLNS1H_9ScaleType4KindE0ELNS_15FloatRoundStyleE2EaEENS1_15EpilogueDefaultEEEEEvvEEEEvNT_6ParamsE --------------------------
	.section	.nv.shared._ZN7cutlass13device_kernelINS_4gemm6kernel13GemmUniversalIN4cute5tupleIJiiiiEEENS1_10collective13CollectiveMmaINS1_34MainloopSm90TmaGmmaWarpSpecializedILi8ENS5_IJNS4_1CILi2EEENSA_ILi1EEESC_EEENS1_35KernelTmaWarpSpecializedCooperativeEEENS5_IJNSA_ILi192EEENSA_ILi224EEENSA_ILi64EEEEEEaNS5_IJlSC_lEEEaSK_NS4_8TiledMMAINS4_8MMA_AtomIJNS4_4SM904GMMA26MMA_64x32x32_S32S8S8_SS_TNEEEENS4_6LayoutISD_NS5_IJSC_NSA_ILi0EEESS_EEEEENS5_IJNS4_10UnderscoreESV_SV_EEEEENS4_13SM90_TMA_LOADENS4_14ComposedLayoutINS4_7SwizzleILi2ELi4ELi3EEENS4_18smem_ptr_flag_bitsILi8EEENSR_INS5_IJNSA_ILi8EEESI_EEENS5_IJSI_SC_EEEEEEEvNS4_8identityENS4_23SM90_TMA_LOAD_MULTICASTES18_vS19_EENS_8epilogue10collective6detail29Sm90TmaWarpSpecializedAdapterINS1D_15DefaultEpilogueIaSK_SK_NS1C_6thread17LinearCombinationIaLi1EiiLNS1H_9ScaleType4KindE0ELNS_15FloatRoundStyleE2EaEENS1_15EpilogueDefaultEEEEEvvEEEEvNT_6ParamsE,"aw",@nobits
	.sectionflags	@""
	.align	16
	.zero		1024


//--------------------- .nv.shared.reserved.0     --------------------------
	.section	.nv.shared.reserved.0,"aw",@nobits
	.weak		__nv_reservedSMEM_offset_0_alias
	.size		__nv_reservedSMEM_offset_0_alias, 0, 0
	.other		__nv_reservedSMEM_offset_0_alias,@"STO_CUDA_RESERVED_SHARED STV_DEFAULT"
__nv_reservedSMEM_offset_0_alias:
	.zero		0


//--------------------- .nv.global                --------------------------
	.section	.nv.global,"aw",@nobits
.nv.global:
	.type		_ZN39_INTERNAL_7e4826c0_4_k_cu_e067ac76_67524cute1_E,@object
	.size		_ZN39_INTERNAL_7e4826c0_4_k_cu_e067ac76_67524cute1_E,(_ZN39_INTERNAL_7e4826c0_4_k_cu_e067ac76_67524cuda3std3__45__cpo6cbeginE - _ZN39_INTERNAL_7e4826c0_4_k_cu_e067ac76_67524cute1_E)
_ZN39_INTERNAL_7e4826c0_4_k_cu_e067ac76_67524cute1_E:
	.zero		1
	.type		_ZN39_INTERNAL_7e4826c0_4_k_cu_e067ac76_67524cuda3std3__45__cpo6cbeginE,@object
	.size		_ZN39_INTERNAL_7e4826c0_4_k_cu_e067ac76_67524cuda3std3__45__cpo6cbeginE,(_ZN39_INTERNAL_7e4826c0_4_k_cu_e067ac76_67524cuda3std3__48in_placeE - _ZN39_INTERNAL_7e4826c0_4_k_cu_e067ac76_67524cuda3std3__45__cpo6cbeginE)
_ZN39_INTERNAL_7e4826c0_4_k_cu_e067ac76_67524cuda3std3__45__cpo6cbeginE:
	.zero		1
	.type		_ZN39_INTERNAL_7e4826c0_4_k_cu_e067ac76_67524cuda3std3__48in_placeE,@object
	.size		_ZN39_INTERNAL_7e4826c0_4_k_cu_e067ac76_67524cuda3std3__48in_placeE,(_ZN39_INTERNAL_7e4826c0_4_k_cu_e067ac76_67524cuda3std6ranges3__45__cpo9iter_moveE - _ZN39_INTERNAL_7e4826c0_4_k_cu_e067ac76_67524cuda3std3__48in_placeE)
_ZN39_INTERNAL_7e4826c0_4_k_cu_e067ac76_67524cuda3std3__48in_placeE:
	.zero		1
	.type		_ZN39_INTERNAL_7e4826c0_4_k_cu_e067ac76_67524cuda3std6ranges3__45__cpo9iter_moveE,@object
	.size		_ZN39_INTERNAL_7e4826c0_4_k_cu_e067ac76_67524cuda3std6ranges3__45__cpo9iter_moveE,(_ZN39_INTERNAL_7e4826c0_4_k_cu_e067ac76_67524cuda3std3__45__cpo5beginE - _ZN39_INTERNAL_7e4826c0_4_k_cu_e067ac76_67524cuda3std6ranges3__45__cpo9iter_moveE)
_ZN39_INTERNAL_7e4826c0_4_k_cu_e067ac76_67524cuda3std6ranges3__45__cpo9iter_moveE:
	.zero		1
	.type		_ZN39_INTERNAL_7e4826c0_4_k_cu_e067ac76_67524cuda3std3__45__cpo5beginE,@object
	.size		_ZN39_INTERNAL_7e4826c0_4_k_cu_e067ac76_67524cuda3std3__45__cpo5beginE,(_ZN39_INTERNAL_7e4826c0_4_k_cu_e067ac76_67524cuda3std3__441_GLOBAL__N__7e4826c0_4_k_cu_e067ac76_67526ignoreE - _ZN39_INTERNAL_7e4826c0_4_k_cu_e067ac76_67524cuda3std3__45__cpo5beginE)
_ZN39_INTERNAL_7e4826c0_4_k_cu_e067ac76_67524cuda3std3__45__cpo5beginE:
	.zero		1
	.type		_ZN39_INTERNAL_7e4826c0_4_k_cu_e067ac76_67524cuda3std3__441_GLOBAL__N__7e4826c0_4_k_cu_e067ac76_67526ignoreE,@object
	.size		_ZN39_INTERNAL_7e4826c0_4_k_cu_e067ac76_67524cuda3std3__441_GLOBAL__N__7e4826c0_4_k_cu_e067ac76_67526ignoreE,(_ZN39_INTERNAL_7e4826c0_4_k_cu_e067ac76_67524cute7productE - _ZN39_INTERNAL_7e4826c0_4_k_cu_e067ac76_67524cuda3std3__441_GLOBAL__N__7e4826c0_4_k_cu_e067ac76_67526ignoreE)
_ZN39_INTERNAL_7e4826c0_4_k_cu_e067ac76_67524cuda3std3__441_GLOBAL__N__7e4826c0_4_k_cu_e067ac76_67526ignoreE:
	.zero		1
	.type		_ZN39_INTERNAL_7e4826c0_4_k_cu_e067ac76_67524cute7productE,@object
	.size		_ZN39_INTERNAL_7e4826c0_4_k_cu_e067ac76_67524cute7productE,(_ZN39_INTERNAL_7e4826c0_4_k_cu_e067ac76_67524cuda3std3__45__cpo3endE - _ZN39_INTERNAL_7e4826c0_4_k_cu_e067ac76_67524cute7productE)
_ZN39_INTERNAL_7e4826c0_4_k_cu_e067ac76_67524cute7productE:
	.zero		1
	.type		_ZN39_INTERNAL_7e4826c0_4_k_cu_e067ac76_67524cuda3std3__45__cpo3endE,@object
	.size		_ZN39_INTERNAL_7e4826c0_4_k_cu_e067ac76_67524cuda3std3__45__cpo3endE,(_ZN39_INTERNAL_7e4826c0_4_k_cu_e067ac76_67524cuda3std3__419piecewise_constructE - _ZN39_INTERNAL_7e4826c0_4_k_cu_e067ac76_67524cuda3std3__45__cpo3endE)
_ZN39_INTERNAL_7e4826c0_4_k_cu_e067ac76_67524cuda3std3__45__cpo3endE:
	.zero		1
	.type		_ZN39_INTERNAL_7e4826c0_4_k_cu_e067ac76_67524cuda3std3__419piecewise_constructE,@object
	.size		_ZN39_INTERNAL_7e4826c0_4_k_cu_e067ac76_67524cuda3std3__419piecewise_constructE,(_ZN39_INTERNAL_7e4826c0_4_k_cu_e067ac76_67524cuda3std3__45__cpo4cendE - _ZN39_INTERNAL_7e4826c0_4_k_cu_e067ac76_67524cuda3std3__419piecewise_constructE)
_ZN39_INTERNAL_7e4826c0_4_k_cu_e067ac76_67524cuda3std3__419piecewise_constructE:
	.zero		1
	.type		_ZN39_INTERNAL_7e4826c0_4_k_cu_e067ac76_67524cuda3std3__45__cpo4cendE,@object
	.size		_ZN39_INTERNAL_7e4826c0_4_k_cu_e067ac76_67524cuda3std3__45__cpo4cendE,(_ZN39_INTERNAL_7e4826c0_4_k_cu_e067ac76_67524cuda3std6ranges3__45__cpo4swapE - _ZN39_INTERNAL_7e4826c0_4_k_cu_e067ac76_67524cuda3std3__45__cpo4cendE)
_ZN39_INTERNAL_7e4826c0_4_k_cu_e067ac76_67524cuda3std3__45__cpo4cendE:
	.zero		1
	.type		_ZN39_INTERNAL_7e4826c0_4_k_cu_e067ac76_67524cuda3std6ranges3__45__cpo4swapE,@object
	.size		_ZN39_INTERNAL_7e4826c0_4_k_cu_e067ac76_67524cuda3std6ranges3__45__cpo4swapE,(.L_8 - _ZN39_INTERNAL_7e4826c0_4_k_cu_e067ac76_67524cuda3std6ranges3__45__cpo4swapE)
_ZN39_INTERNAL_7e4826c0_4_k_cu_e067ac76_67524cuda3std6ranges3__45__cpo4swapE:
	.zero		1
.L_8:


//--------------------- .nv.constant0._ZN7cutlass13device_kernelINS_4gemm6kernel13GemmUniversalIN4cute5tupleIJiiiiEEENS1_10collective13CollectiveMmaINS1_34MainloopSm90TmaGmmaWarpSpecializedILi8ENS5_IJNS4_1CILi2EEENSA_ILi1EEESC_EEENS1_35KernelTmaWarpSpecializedCooperativeEEENS5_IJNSA_ILi192EEENSA_ILi224EEENSA_ILi64EEEEEEaNS5_IJlSC_lEEEaSK_NS4_8TiledMMAINS4_8MMA_AtomIJNS4_4SM904GMMA26MMA_64x32x32_S32S8S8_SS_TNEEEENS4_6LayoutISD_NS5_IJSC_NSA_ILi0EEESS_EEEEENS5_IJNS4_10UnderscoreESV_SV_EEEEENS4_13SM90_TMA_LOADENS4_14ComposedLayoutINS4_7SwizzleILi2ELi4ELi3EEENS4_18smem_ptr_flag_bitsILi8EEENSR_INS5_IJNSA_ILi8EEESI_EEENS5_IJSI_SC_EEEEEEEvNS4_8identityENS4_23SM90_TMA_LOAD_MULTICASTES18_vS19_EENS_8epilogue10collective6detail29Sm90TmaWarpSpecializedAdapterINS1D_15DefaultEpilogueIaSK_SK_NS1C_6thread17LinearCombinationIaLi1EiiLNS1H_9ScaleType4KindE0ELNS_15FloatRoundStyleE2EaEENS1_15EpilogueDefaultEEEEEvvEEEEvNT_6ParamsE --------------------------
	.section	.nv.constant0._ZN7cutlass13device_kernelINS_4gemm6kernel13GemmUniversalIN4cute5tupleIJiiiiEEENS1_10collective13CollectiveMmaINS1_34MainloopSm90TmaGmmaWarpSpecializedILi8ENS5_IJNS4_1CILi2EEENSA_ILi1EEESC_EEENS1_35KernelTmaWarpSpecializedCooperativeEEENS5_IJNSA_ILi192EEENSA_ILi224EEENSA_ILi64EEEEEEaNS5_IJlSC_lEEEaSK_NS4_8TiledMMAINS4_8MMA_AtomIJNS4_4SM904GMMA26MMA_64x32x32_S32S8S8_SS_TNEEEENS4_6LayoutISD_NS5_IJSC_NSA_ILi0EEESS_EEEEENS5_IJNS4_10UnderscoreESV_SV_EEEEENS4_13SM90_TMA_LOADENS4_14ComposedLayoutINS4_7SwizzleILi2ELi4ELi3EEENS4_18smem_ptr_flag_bitsILi8EEENSR_INS5_IJNSA_ILi8EEESI_EEENS5_IJSI_SC_EEEEEEEvNS4_8identityENS4_23SM90_TMA_LOAD_MULTICASTES18_vS19_EENS_8epilogue10collective6detail29Sm90TmaWarpSpecializedAdapterINS1D_15DefaultEpilogueIaSK_SK_NS1C_6thread17LinearCombinationIaLi1EiiLNS1H_9ScaleType4KindE0ELNS_15FloatRoundStyleE2EaEENS1_15EpilogueDefaultEEEEEvvEEEEvNT_6ParamsE,"a",@progbits
	.sectionflags	@""
	.align	4
.nv.constant0._ZN7cutlass13device_kernelINS_4gemm6kernel13GemmUniversalIN4cute5tupleIJiiiiEEENS1_10collective13CollectiveMmaINS1_34MainloopSm90TmaGmmaWarpSpecializedILi8ENS5_IJNS4_1CILi2EEENSA_ILi1EEESC_EEENS1_35KernelTmaWarpSpecializedCooperativeEEENS5_IJNSA_ILi192EEENSA_ILi224EEENSA_ILi64EEEEEEaNS5_IJlSC_lEEEaSK_NS4_8TiledMMAINS4_8MMA_AtomIJNS4_4SM904GMMA26MMA_64x32x32_S32S8S8_SS_TNEEEENS4_6LayoutISD_NS5_IJSC_NSA_ILi0EEESS_EEEEENS5_IJNS4_10UnderscoreESV_SV_EEEEENS4_13SM90_TMA_LOADENS4_14ComposedLayoutINS4_7SwizzleILi2ELi4ELi3EEENS4_18smem_ptr_flag_bitsILi8EEENSR_INS5_IJNSA_ILi8EEESI_EEENS5_IJSI_SC_EEEEEEEvNS4_8identityENS4_23SM90_TMA_LOAD_MULTICASTES18_vS19_EENS_8epilogue10collective6detail29Sm90TmaWarpSpecializedAdapterINS1D_15DefaultEpilogueIaSK_SK_NS1C_6thread17LinearCombinationIaLi1EiiLNS1H_9ScaleType4KindE0ELNS_15FloatRoundStyleE2EaEENS1_15EpilogueDefaultEEEEEvvEEEEvNT_6ParamsE:
	.zero		1664


//--------------------- SYMBOLS --------------------------

	.type		.nv.reservedSmem.offset0,@object
	.size		.nv.reservedSmem.offset0,0x4
	.type		__assertfail,@function
